//
// Generated by NVIDIA NVVM Compiler
//
// Compiler Build ID: CL-36424714
// Cuda compilation tools, release 13.0, V13.0.88
// Based on NVVM 20.0.0
//

.version 9.0
.target sm_100
.address_size 64

	// .globl	_Z12kernel_meansPKdPdii

.visible .entry _Z12kernel_meansPKdPdii(
	.param .u64 .ptr .align 1 _Z12kernel_meansPKdPdii_param_0,
	.param .u64 .ptr .align 1 _Z12kernel_meansPKdPdii_param_1,
	.param .u32 _Z12kernel_meansPKdPdii_param_2,
	.param .u32 _Z12kernel_meansPKdPdii_param_3
)
{
	.reg .pred 	%p<11>;
	.reg .b32 	%r<38>;
	.reg .b64 	%rd<16>;
	.reg .b64 	%fd<85>;

	ld.param.u64 	%rd4, [_Z12kernel_meansPKdPdii_param_0];
	ld.param.u64 	%rd3, [_Z12kernel_meansPKdPdii_param_1];
	ld.param.u32 	%r24, [_Z12kernel_meansPKdPdii_param_2];
	ld.param.u32 	%r23, [_Z12kernel_meansPKdPdii_param_3];
	cvta.to.global.u64 	%rd1, %rd4;
	mov.u32 	%r25, %ctaid.x;
	mov.u32 	%r26, %ntid.x;
	mov.u32 	%r27, %tid.x;
	mad.lo.s32 	%r1, %r25, %r26, %r27;
	setp.ge.s32 	%p1, %r1, %r24;
	@%p1 bra 	$L__BB0_15;
	setp.lt.s32 	%p2, %r23, 1;
	mov.f64 	%fd84, 0d0000000000000000;
	@%p2 bra 	$L__BB0_14;
	mul.lo.s32 	%r2, %r23, %r1;
	and.b32  	%r3, %r23, 15;
	setp.lt.u32 	%p3, %r23, 16;
	mov.f64 	%fd84, 0d0000000000000000;
	mov.b32 	%r34, 0;
	@%p3 bra 	$L__BB0_5;
	and.b32  	%r34, %r23, 2147483632;
	neg.s32 	%r32, %r34;
	add.s64 	%rd2, %rd1, 64;
	mov.f64 	%fd84, 0d0000000000000000;
	mov.u32 	%r31, %r2;
$L__BB0_4:
	.pragma "nounroll";
	mul.wide.s32 	%rd5, %r31, 8;
	add.s64 	%rd6, %rd2, %rd5;
	ld.global.f64 	%fd18, [%rd6+-64];
	add.f64 	%fd19, %fd84, %fd18;
	ld.global.f64 	%fd20, [%rd6+-56];
	add.f64 	%fd21, %fd19, %fd20;
	ld.global.f64 	%fd22, [%rd6+-48];
	add.f64 	%fd23, %fd21, %fd22;
	ld.global.f64 	%fd24, [%rd6+-40];
	add.f64 	%fd25, %fd23, %fd24;
	ld.global.f64 	%fd26, [%rd6+-32];
	add.f64 	%fd27, %fd25, %fd26;
	ld.global.f64 	%fd28, [%rd6+-24];
	add.f64 	%fd29, %fd27, %fd28;
	ld.global.f64 	%fd30, [%rd6+-16];
	add.f64 	%fd31, %fd29, %fd30;
	ld.global.f64 	%fd32, [%rd6+-8];
	add.f64 	%fd33, %fd31, %fd32;
	ld.global.f64 	%fd34, [%rd6];
	add.f64 	%fd35, %fd33, %fd34;
	ld.global.f64 	%fd36, [%rd6+8];
	add.f64 	%fd37, %fd35, %fd36;
	ld.global.f64 	%fd38, [%rd6+16];
	add.f64 	%fd39, %fd37, %fd38;
	ld.global.f64 	%fd40, [%rd6+24];
	add.f64 	%fd41, %fd39, %fd40;
	ld.global.f64 	%fd42, [%rd6+32];
	add.f64 	%fd43, %fd41, %fd42;
	ld.global.f64 	%fd44, [%rd6+40];
	add.f64 	%fd45, %fd43, %fd44;
	ld.global.f64 	%fd46, [%rd6+48];
	add.f64 	%fd47, %fd45, %fd46;
	ld.global.f64 	%fd48, [%rd6+56];
	add.f64 	%fd84, %fd47, %fd48;
	add.s32 	%r32, %r32, 16;
	add.s32 	%r31, %r31, 16;
	setp.ne.s32 	%p4, %r32, 0;
	@%p4 bra 	$L__BB0_4;
$L__BB0_5:
	setp.eq.s32 	%p5, %r3, 0;
	@%p5 bra 	$L__BB0_14;
	and.b32  	%r11, %r23, 7;
	setp.lt.u32 	%p6, %r3, 8;
	@%p6 bra 	$L__BB0_8;
	add.s32 	%r29, %r34, %r2;
	mul.wide.s32 	%rd7, %r29, 8;
	add.s64 	%rd8, %rd1, %rd7;
	ld.global.f64 	%fd50, [%rd8];
	add.f64 	%fd51, %fd84, %fd50;
	ld.global.f64 	%fd52, [%rd8+8];
	add.f64 	%fd53, %fd51, %fd52;
	ld.global.f64 	%fd54, [%rd8+16];
	add.f64 	%fd55, %fd53, %fd54;
	ld.global.f64 	%fd56, [%rd8+24];
	add.f64 	%fd57, %fd55, %fd56;
	ld.global.f64 	%fd58, [%rd8+32];
	add.f64 	%fd59, %fd57, %fd58;
	ld.global.f64 	%fd60, [%rd8+40];
	add.f64 	%fd61, %fd59, %fd60;
	ld.global.f64 	%fd62, [%rd8+48];
	add.f64 	%fd63, %fd61, %fd62;
	ld.global.f64 	%fd64, [%rd8+56];
	add.f64 	%fd84, %fd63, %fd64;
	add.s32 	%r34, %r34, 8;
$L__BB0_8:
	setp.eq.s32 	%p7, %r11, 0;
	@%p7 bra 	$L__BB0_14;
	and.b32  	%r14, %r23, 3;
	setp.lt.u32 	%p8, %r11, 4;
	@%p8 bra 	$L__BB0_11;
	add.s32 	%r30, %r34, %r2;
	mul.wide.s32 	%rd9, %r30, 8;
	add.s64 	%rd10, %rd1, %rd9;
	ld.global.f64 	%fd66, [%rd10];
	add.f64 	%fd67, %fd84, %fd66;
	ld.global.f64 	%fd68, [%rd10+8];
	add.f64 	%fd69, %fd67, %fd68;
	ld.global.f64 	%fd70, [%rd10+16];
	add.f64 	%fd71, %fd69, %fd70;
	ld.global.f64 	%fd72, [%rd10+24];
	add.f64 	%fd84, %fd71, %fd72;
	add.s32 	%r34, %r34, 4;
$L__BB0_11:
	setp.eq.s32 	%p9, %r14, 0;
	@%p9 bra 	$L__BB0_14;
	add.s32 	%r37, %r34, %r2;
	neg.s32 	%r36, %r14;
$L__BB0_13:
	.pragma "nounroll";
	mul.wide.s32 	%rd11, %r37, 8;
	add.s64 	%rd12, %rd1, %rd11;
	ld.global.f64 	%fd73, [%rd12];
	add.f64 	%fd84, %fd84, %fd73;
	add.s32 	%r37, %r37, 1;
	add.s32 	%r36, %r36, 1;
	setp.ne.s32 	%p10, %r36, 0;
	@%p10 bra 	$L__BB0_13;
$L__BB0_14:
	cvt.rn.f64.s32 	%fd74, %r23;
	div.rn.f64 	%fd75, %fd84, %fd74;
	cvta.to.global.u64 	%rd13, %rd3;
	mul.wide.s32 	%rd14, %r1, 8;
	add.s64 	%rd15, %rd13, %rd14;
	st.global.f64 	[%rd15], %fd75;
$L__BB0_15:
	ret;

}
	// .globl	_Z13kernel_mm_stdPKdS0_PdS1_ii
.visible .entry _Z13kernel_mm_stdPKdS0_PdS1_ii(
	.param .u64 .ptr .align 1 _Z13kernel_mm_stdPKdS0_PdS1_ii_param_0,
	.param .u64 .ptr .align 1 _Z13kernel_mm_stdPKdS0_PdS1_ii_param_1,
	.param .u64 .ptr .align 1 _Z13kernel_mm_stdPKdS0_PdS1_ii_param_2,
	.param .u64 .ptr .align 1 _Z13kernel_mm_stdPKdS0_PdS1_ii_param_3,
	.param .u32 _Z13kernel_mm_stdPKdS0_PdS1_ii_param_4,
	.param .u32 _Z13kernel_mm_stdPKdS0_PdS1_ii_param_5
)
{
	.reg .pred 	%p<11>;
	.reg .b32 	%r<38>;
	.reg .b64 	%rd<27>;
	.reg .b64 	%fd<142>;

	ld.param.u64 	%rd8, [_Z13kernel_mm_stdPKdS0_PdS1_ii_param_0];
	ld.param.u64 	%rd6, [_Z13kernel_mm_stdPKdS0_PdS1_ii_param_1];
	ld.param.u64 	%rd9, [_Z13kernel_mm_stdPKdS0_PdS1_ii_param_2];
	ld.param.u64 	%rd7, [_Z13kernel_mm_stdPKdS0_PdS1_ii_param_3];
	ld.param.u32 	%r24, [_Z13kernel_mm_stdPKdS0_PdS1_ii_param_4];
	ld.param.u32 	%r23, [_Z13kernel_mm_stdPKdS0_PdS1_ii_param_5];
	cvta.to.global.u64 	%rd1, %rd9;
	cvta.to.global.u64 	%rd2, %rd8;
	mov.u32 	%r25, %ctaid.x;
	mov.u32 	%r26, %ntid.x;
	mov.u32 	%r27, %tid.x;
	mad.lo.s32 	%r1, %r25, %r26, %r27;
	setp.ge.s32 	%p1, %r1, %r24;
	@%p1 bra 	$L__BB1_15;
	setp.lt.s32 	%p2, %r23, 1;
	mov.f64 	%fd141, 0d0000000000000000;
	@%p2 bra 	$L__BB1_14;
	mul.lo.s32 	%r2, %r23, %r1;
	cvta.to.global.u64 	%rd10, %rd6;
	mul.wide.s32 	%rd11, %r1, 8;
	add.s64 	%rd3, %rd10, %rd11;
	and.b32  	%r3, %r23, 15;
	setp.lt.u32 	%p3, %r23, 16;
	mov.f64 	%fd141, 0d0000000000000000;
	mov.b32 	%r34, 0;
	@%p3 bra 	$L__BB1_5;
	and.b32  	%r34, %r23, 2147483632;
	neg.s32 	%r32, %r34;
	add.s64 	%rd4, %rd2, 64;
	add.s64 	%rd5, %rd1, 64;
	mov.f64 	%fd141, 0d0000000000000000;
	mov.u32 	%r31, %r2;
$L__BB1_4:
	.pragma "nounroll";
	mul.wide.s32 	%rd12, %r31, 8;
	add.s64 	%rd13, %rd4, %rd12;
	add.s64 	%rd14, %rd5, %rd12;
	ld.global.f64 	%fd18, [%rd13+-64];
	ld.global.f64 	%fd19, [%rd3];
	sub.f64 	%fd20, %fd18, %fd19;
	st.global.f64 	[%rd14+-64], %fd20;
	fma.rn.f64 	%fd21, %fd20, %fd20, %fd141;
	ld.global.f64 	%fd22, [%rd13+-56];
	ld.global.f64 	%fd23, [%rd3];
	sub.f64 	%fd24, %fd22, %fd23;
	st.global.f64 	[%rd14+-56], %fd24;
	fma.rn.f64 	%fd25, %fd24, %fd24, %fd21;
	ld.global.f64 	%fd26, [%rd13+-48];
	ld.global.f64 	%fd27, [%rd3];
	sub.f64 	%fd28, %fd26, %fd27;
	st.global.f64 	[%rd14+-48], %fd28;
	fma.rn.f64 	%fd29, %fd28, %fd28, %fd25;
	ld.global.f64 	%fd30, [%rd13+-40];
	ld.global.f64 	%fd31, [%rd3];
	sub.f64 	%fd32, %fd30, %fd31;
	st.global.f64 	[%rd14+-40], %fd32;
	fma.rn.f64 	%fd33, %fd32, %fd32, %fd29;
	ld.global.f64 	%fd34, [%rd13+-32];
	ld.global.f64 	%fd35, [%rd3];
	sub.f64 	%fd36, %fd34, %fd35;
	st.global.f64 	[%rd14+-32], %fd36;
	fma.rn.f64 	%fd37, %fd36, %fd36, %fd33;
	ld.global.f64 	%fd38, [%rd13+-24];
	ld.global.f64 	%fd39, [%rd3];
	sub.f64 	%fd40, %fd38, %fd39;
	st.global.f64 	[%rd14+-24], %fd40;
	fma.rn.f64 	%fd41, %fd40, %fd40, %fd37;
	ld.global.f64 	%fd42, [%rd13+-16];
	ld.global.f64 	%fd43, [%rd3];
	sub.f64 	%fd44, %fd42, %fd43;
	st.global.f64 	[%rd14+-16], %fd44;
	fma.rn.f64 	%fd45, %fd44, %fd44, %fd41;
	ld.global.f64 	%fd46, [%rd13+-8];
	ld.global.f64 	%fd47, [%rd3];
	sub.f64 	%fd48, %fd46, %fd47;
	st.global.f64 	[%rd14+-8], %fd48;
	fma.rn.f64 	%fd49, %fd48, %fd48, %fd45;
	ld.global.f64 	%fd50, [%rd13];
	ld.global.f64 	%fd51, [%rd3];
	sub.f64 	%fd52, %fd50, %fd51;
	st.global.f64 	[%rd14], %fd52;
	fma.rn.f64 	%fd53, %fd52, %fd52, %fd49;
	ld.global.f64 	%fd54, [%rd13+8];
	ld.global.f64 	%fd55, [%rd3];
	sub.f64 	%fd56, %fd54, %fd55;
	st.global.f64 	[%rd14+8], %fd56;
	fma.rn.f64 	%fd57, %fd56, %fd56, %fd53;
	ld.global.f64 	%fd58, [%rd13+16];
	ld.global.f64 	%fd59, [%rd3];
	sub.f64 	%fd60, %fd58, %fd59;
	st.global.f64 	[%rd14+16], %fd60;
	fma.rn.f64 	%fd61, %fd60, %fd60, %fd57;
	ld.global.f64 	%fd62, [%rd13+24];
	ld.global.f64 	%fd63, [%rd3];
	sub.f64 	%fd64, %fd62, %fd63;
	st.global.f64 	[%rd14+24], %fd64;
	fma.rn.f64 	%fd65, %fd64, %fd64, %fd61;
	ld.global.f64 	%fd66, [%rd13+32];
	ld.global.f64 	%fd67, [%rd3];
	sub.f64 	%fd68, %fd66, %fd67;
	st.global.f64 	[%rd14+32], %fd68;
	fma.rn.f64 	%fd69, %fd68, %fd68, %fd65;
	ld.global.f64 	%fd70, [%rd13+40];
	ld.global.f64 	%fd71, [%rd3];
	sub.f64 	%fd72, %fd70, %fd71;
	st.global.f64 	[%rd14+40], %fd72;
	fma.rn.f64 	%fd73, %fd72, %fd72, %fd69;
	ld.global.f64 	%fd74, [%rd13+48];
	ld.global.f64 	%fd75, [%rd3];
	sub.f64 	%fd76, %fd74, %fd75;
	st.global.f64 	[%rd14+48], %fd76;
	fma.rn.f64 	%fd77, %fd76, %fd76, %fd73;
	ld.global.f64 	%fd78, [%rd13+56];
	ld.global.f64 	%fd79, [%rd3];
	sub.f64 	%fd80, %fd78, %fd79;
	st.global.f64 	[%rd14+56], %fd80;
	fma.rn.f64 	%fd141, %fd80, %fd80, %fd77;
	add.s32 	%r32, %r32, 16;
	add.s32 	%r31, %r31, 16;
	setp.ne.s32 	%p4, %r32, 0;
	@%p4 bra 	$L__BB1_4;
$L__BB1_5:
	setp.eq.s32 	%p5, %r3, 0;
	@%p5 bra 	$L__BB1_14;
	and.b32  	%r11, %r23, 7;
	setp.lt.u32 	%p6, %r3, 8;
	@%p6 bra 	$L__BB1_8;
	add.s32 	%r29, %r34, %r2;
	mul.wide.s32 	%rd15, %r29, 8;
	add.s64 	%rd16, %rd2, %rd15;
	ld.global.f64 	%fd82, [%rd16];
	ld.global.f64 	%fd83, [%rd3];
	sub.f64 	%fd84, %fd82, %fd83;
	add.s64 	%rd17, %rd1, %rd15;
	st.global.f64 	[%rd17], %fd84;
	fma.rn.f64 	%fd85, %fd84, %fd84, %fd141;
	ld.global.f64 	%fd86, [%rd16+8];
	ld.global.f64 	%fd87, [%rd3];
	sub.f64 	%fd88, %fd86, %fd87;
	st.global.f64 	[%rd17+8], %fd88;
	fma.rn.f64 	%fd89, %fd88, %fd88, %fd85;
	ld.global.f64 	%fd90, [%rd16+16];
	ld.global.f64 	%fd91, [%rd3];
	sub.f64 	%fd92, %fd90, %fd91;
	st.global.f64 	[%rd17+16], %fd92;
	fma.rn.f64 	%fd93, %fd92, %fd92, %fd89;
	ld.global.f64 	%fd94, [%rd16+24];
	ld.global.f64 	%fd95, [%rd3];
	sub.f64 	%fd96, %fd94, %fd95;
	st.global.f64 	[%rd17+24], %fd96;
	fma.rn.f64 	%fd97, %fd96, %fd96, %fd93;
	ld.global.f64 	%fd98, [%rd16+32];
	ld.global.f64 	%fd99, [%rd3];
	sub.f64 	%fd100, %fd98, %fd99;
	st.global.f64 	[%rd17+32], %fd100;
	fma.rn.f64 	%fd101, %fd100, %fd100, %fd97;
	ld.global.f64 	%fd102, [%rd16+40];
	ld.global.f64 	%fd103, [%rd3];
	sub.f64 	%fd104, %fd102, %fd103;
	st.global.f64 	[%rd17+40], %fd104;
	fma.rn.f64 	%fd105, %fd104, %fd104, %fd101;
	ld.global.f64 	%fd106, [%rd16+48];
	ld.global.f64 	%fd107, [%rd3];
	sub.f64 	%fd108, %fd106, %fd107;
	st.global.f64 	[%rd17+48], %fd108;
	fma.rn.f64 	%fd109, %fd108, %fd108, %fd105;
	ld.global.f64 	%fd110, [%rd16+56];
	ld.global.f64 	%fd111, [%rd3];
	sub.f64 	%fd112, %fd110, %fd111;
	st.global.f64 	[%rd17+56], %fd112;
	fma.rn.f64 	%fd141, %fd112, %fd112, %fd109;
	add.s32 	%r34, %r34, 8;
$L__BB1_8:
	setp.eq.s32 	%p7, %r11, 0;
	@%p7 bra 	$L__BB1_14;
	and.b32  	%r14, %r23, 3;
	setp.lt.u32 	%p8, %r11, 4;
	@%p8 bra 	$L__BB1_11;
	add.s32 	%r30, %r34, %r2;
	mul.wide.s32 	%rd18, %r30, 8;
	add.s64 	%rd19, %rd2, %rd18;
	ld.global.f64 	%fd114, [%rd19];
	ld.global.f64 	%fd115, [%rd3];
	sub.f64 	%fd116, %fd114, %fd115;
	add.s64 	%rd20, %rd1, %rd18;
	st.global.f64 	[%rd20], %fd116;
	fma.rn.f64 	%fd117, %fd116, %fd116, %fd141;
	ld.global.f64 	%fd118, [%rd19+8];
	ld.global.f64 	%fd119, [%rd3];
	sub.f64 	%fd120, %fd118, %fd119;
	st.global.f64 	[%rd20+8], %fd120;
	fma.rn.f64 	%fd121, %fd120, %fd120, %fd117;
	ld.global.f64 	%fd122, [%rd19+16];
	ld.global.f64 	%fd123, [%rd3];
	sub.f64 	%fd124, %fd122, %fd123;
	st.global.f64 	[%rd20+16], %fd124;
	fma.rn.f64 	%fd125, %fd124, %fd124, %fd121;
	ld.global.f64 	%fd126, [%rd19+24];
	ld.global.f64 	%fd127, [%rd3];
	sub.f64 	%fd128, %fd126, %fd127;
	st.global.f64 	[%rd20+24], %fd128;
	fma.rn.f64 	%fd141, %fd128, %fd128, %fd125;
	add.s32 	%r34, %r34, 4;
$L__BB1_11:
	setp.eq.s32 	%p9, %r14, 0;
	@%p9 bra 	$L__BB1_14;
	add.s32 	%r37, %r34, %r2;
	neg.s32 	%r36, %r14;
$L__BB1_13:
	.pragma "nounroll";
	mul.wide.s32 	%rd21, %r37, 8;
	add.s64 	%rd22, %rd1, %rd21;
	add.s64 	%rd23, %rd2, %rd21;
	ld.global.f64 	%fd129, [%rd23];
	ld.global.f64 	%fd130, [%rd3];
	sub.f64 	%fd131, %fd129, %fd130;
	st.global.f64 	[%rd22], %fd131;
	fma.rn.f64 	%fd141, %fd131, %fd131, %fd141;
	add.s32 	%r37, %r37, 1;
	add.s32 	%r36, %r36, 1;
	setp.ne.s32 	%p10, %r36, 0;
	@%p10 bra 	$L__BB1_13;
$L__BB1_14:
	sqrt.rn.f64 	%fd132, %fd141;
	cvta.to.global.u64 	%rd24, %rd7;
	mul.wide.s32 	%rd25, %r1, 8;
	add.s64 	%rd26, %rd24, %rd25;
	st.global.f64 	[%rd26], %fd132;
$L__BB1_15:
	ret;

}
	// .globl	_Z14kernel_pearsonPKdS0_Pdii
.visible .entry _Z14kernel_pearsonPKdS0_Pdii(
	.param .u64 .ptr .align 1 _Z14kernel_pearsonPKdS0_Pdii_param_0,
	.param .u64 .ptr .align 1 _Z14kernel_pearsonPKdS0_Pdii_param_1,
	.param .u64 .ptr .align 1 _Z14kernel_pearsonPKdS0_Pdii_param_2,
	.param .u32 _Z14kernel_pearsonPKdS0_Pdii_param_3,
	.param .u32 _Z14kernel_pearsonPKdS0_Pdii_param_4
)
{
	.reg .pred 	%p<15>;
	.reg .b32 	%r<55>;
	.reg .b64 	%rd<50>;
	.reg .b64 	%fd<124>;

	ld.param.u64 	%rd12, [_Z14kernel_pearsonPKdS0_Pdii_param_0];
	ld.param.u64 	%rd11, [_Z14kernel_pearsonPKdS0_Pdii_param_1];
	ld.param.u64 	%rd13, [_Z14kernel_pearsonPKdS0_Pdii_param_2];
	ld.param.u32 	%r28, [_Z14kernel_pearsonPKdS0_Pdii_param_3];
	ld.param.u32 	%r29, [_Z14kernel_pearsonPKdS0_Pdii_param_4];
	cvta.to.global.u64 	%rd1, %rd12;
	cvta.to.global.u64 	%rd2, %rd13;
	mov.u32 	%r1, %ctaid.x;
	add.s32 	%r30, %r28, -1;
	setp.ge.s32 	%p1, %r1, %r30;
	@%p1 bra 	$L__BB2_19;
	add.s32 	%r2, %r1, 1;
	not.b32 	%r31, %r1;
	add.s32 	%r3, %r28, %r31;
	mov.u32 	%r48, %tid.x;
	setp.ge.s32 	%p2, %r48, %r3;
	@%p2 bra 	$L__BB2_19;
	add.s32 	%r32, %r1, 2;
	mul.lo.s32 	%r33, %r2, %r32;
	shr.u32 	%r34, %r33, 1;
	setp.gt.s32 	%p3, %r29, 0;
	mul.lo.s32 	%r5, %r29, %r1;
	cvta.to.global.u64 	%rd14, %rd11;
	mul.wide.u32 	%rd15, %r1, 8;
	add.s64 	%rd3, %rd14, %rd15;
	mul.lo.s32 	%r35, %r28, %r1;
	sub.s32 	%r6, %r35, %r34;
	mov.u32 	%r7, %ntid.x;
	@%p3 bra 	$L__BB2_3;
	bra.uni 	$L__BB2_18;
$L__BB2_3:
	and.b32  	%r8, %r29, 15;
	and.b32  	%r9, %r29, 7;
	and.b32  	%r10, %r29, 2147483632;
	and.b32  	%r11, %r29, 3;
	neg.s32 	%r12, %r10;
	cvt.u64.u32 	%rd4, %r5;
	mul.wide.u32 	%rd20, %r5, 8;
	add.s64 	%rd6, %rd1, 64;
	add.s64 	%rd5, %rd6, %rd20;
$L__BB2_4:
	setp.lt.u32 	%p5, %r29, 16;
	add.s32 	%r14, %r48, %r2;
	mul.lo.s32 	%r15, %r14, %r29;
	mov.f64 	%fd123, 0d0000000000000000;
	mov.b32 	%r52, 0;
	@%p5 bra 	$L__BB2_7;
	mov.f64 	%fd123, 0d0000000000000000;
	mov.u32 	%r49, %r15;
	mov.u64 	%rd49, %rd5;
	mov.u32 	%r50, %r12;
$L__BB2_6:
	.pragma "nounroll";
	mul.wide.s32 	%rd21, %r49, 8;
	add.s64 	%rd22, %rd6, %rd21;
	ld.global.f64 	%fd23, [%rd49+-64];
	ld.global.f64 	%fd24, [%rd22+-64];
	fma.rn.f64 	%fd25, %fd23, %fd24, %fd123;
	ld.global.f64 	%fd26, [%rd49+-56];
	ld.global.f64 	%fd27, [%rd22+-56];
	fma.rn.f64 	%fd28, %fd26, %fd27, %fd25;
	ld.global.f64 	%fd29, [%rd49+-48];
	ld.global.f64 	%fd30, [%rd22+-48];
	fma.rn.f64 	%fd31, %fd29, %fd30, %fd28;
	ld.global.f64 	%fd32, [%rd49+-40];
	ld.global.f64 	%fd33, [%rd22+-40];
	fma.rn.f64 	%fd34, %fd32, %fd33, %fd31;
	ld.global.f64 	%fd35, [%rd49+-32];
	ld.global.f64 	%fd36, [%rd22+-32];
	fma.rn.f64 	%fd37, %fd35, %fd36, %fd34;
	ld.global.f64 	%fd38, [%rd49+-24];
	ld.global.f64 	%fd39, [%rd22+-24];
	fma.rn.f64 	%fd40, %fd38, %fd39, %fd37;
	ld.global.f64 	%fd41, [%rd49+-16];
	ld.global.f64 	%fd42, [%rd22+-16];
	fma.rn.f64 	%fd43, %fd41, %fd42, %fd40;
	ld.global.f64 	%fd44, [%rd49+-8];
	ld.global.f64 	%fd45, [%rd22+-8];
	fma.rn.f64 	%fd46, %fd44, %fd45, %fd43;
	ld.global.f64 	%fd47, [%rd49];
	ld.global.f64 	%fd48, [%rd22];
	fma.rn.f64 	%fd49, %fd47, %fd48, %fd46;
	ld.global.f64 	%fd50, [%rd49+8];
	ld.global.f64 	%fd51, [%rd22+8];
	fma.rn.f64 	%fd52, %fd50, %fd51, %fd49;
	ld.global.f64 	%fd53, [%rd49+16];
	ld.global.f64 	%fd54, [%rd22+16];
	fma.rn.f64 	%fd55, %fd53, %fd54, %fd52;
	ld.global.f64 	%fd56, [%rd49+24];
	ld.global.f64 	%fd57, [%rd22+24];
	fma.rn.f64 	%fd58, %fd56, %fd57, %fd55;
	ld.global.f64 	%fd59, [%rd49+32];
	ld.global.f64 	%fd60, [%rd22+32];
	fma.rn.f64 	%fd61, %fd59, %fd60, %fd58;
	ld.global.f64 	%fd62, [%rd49+40];
	ld.global.f64 	%fd63, [%rd22+40];
	fma.rn.f64 	%fd64, %fd62, %fd63, %fd61;
	ld.global.f64 	%fd65, [%rd49+48];
	ld.global.f64 	%fd66, [%rd22+48];
	fma.rn.f64 	%fd67, %fd65, %fd66, %fd64;
	ld.global.f64 	%fd68, [%rd49+56];
	ld.global.f64 	%fd69, [%rd22+56];
	fma.rn.f64 	%fd123, %fd68, %fd69, %fd67;
	add.s32 	%r50, %r50, 16;
	add.s64 	%rd49, %rd49, 128;
	add.s32 	%r49, %r49, 16;
	setp.ne.s32 	%p6, %r50, 0;
	mov.u32 	%r52, %r10;
	@%p6 bra 	$L__BB2_6;
$L__BB2_7:
	setp.eq.s32 	%p7, %r8, 0;
	@%p7 bra 	$L__BB2_17;
	add.s32 	%r39, %r8, -1;
	setp.lt.u32 	%p8, %r39, 7;
	@%p8 bra 	$L__BB2_10;
	add.s32 	%r40, %r52, %r5;
	mul.wide.u32 	%rd23, %r40, 8;
	add.s64 	%rd24, %rd1, %rd23;
	ld.global.f64 	%fd71, [%rd24];
	add.s32 	%r41, %r52, %r15;
	mul.wide.s32 	%rd25, %r41, 8;
	add.s64 	%rd26, %rd1, %rd25;
	ld.global.f64 	%fd72, [%rd26];
	fma.rn.f64 	%fd73, %fd71, %fd72, %fd123;
	cvt.u64.u32 	%rd27, %r52;
	add.s64 	%rd28, %rd27, %rd4;
	shl.b64 	%rd29, %rd28, 3;
	add.s64 	%rd30, %rd1, %rd29;
	ld.global.f64 	%fd74, [%rd30+8];
	ld.global.f64 	%fd75, [%rd26+8];
	fma.rn.f64 	%fd76, %fd74, %fd75, %fd73;
	ld.global.f64 	%fd77, [%rd30+16];
	ld.global.f64 	%fd78, [%rd26+16];
	fma.rn.f64 	%fd79, %fd77, %fd78, %fd76;
	ld.global.f64 	%fd80, [%rd30+24];
	ld.global.f64 	%fd81, [%rd26+24];
	fma.rn.f64 	%fd82, %fd80, %fd81, %fd79;
	ld.global.f64 	%fd83, [%rd30+32];
	ld.global.f64 	%fd84, [%rd26+32];
	fma.rn.f64 	%fd85, %fd83, %fd84, %fd82;
	ld.global.f64 	%fd86, [%rd30+40];
	ld.global.f64 	%fd87, [%rd26+40];
	fma.rn.f64 	%fd88, %fd86, %fd87, %fd85;
	ld.global.f64 	%fd89, [%rd30+48];
	ld.global.f64 	%fd90, [%rd26+48];
	fma.rn.f64 	%fd91, %fd89, %fd90, %fd88;
	ld.global.f64 	%fd92, [%rd30+56];
	ld.global.f64 	%fd93, [%rd26+56];
	fma.rn.f64 	%fd123, %fd92, %fd93, %fd91;
	add.s32 	%r52, %r52, 8;
$L__BB2_10:
	setp.eq.s32 	%p9, %r9, 0;
	@%p9 bra 	$L__BB2_17;
	add.s32 	%r42, %r9, -1;
	setp.lt.u32 	%p10, %r42, 3;
	@%p10 bra 	$L__BB2_13;
	add.s32 	%r43, %r52, %r5;
	mul.wide.u32 	%rd31, %r43, 8;
	add.s64 	%rd32, %rd1, %rd31;
	ld.global.f64 	%fd95, [%rd32];
	add.s32 	%r44, %r52, %r15;
	mul.wide.s32 	%rd33, %r44, 8;
	add.s64 	%rd34, %rd1, %rd33;
	ld.global.f64 	%fd96, [%rd34];
	fma.rn.f64 	%fd97, %fd95, %fd96, %fd123;
	cvt.u64.u32 	%rd35, %r52;
	add.s64 	%rd36, %rd35, %rd4;
	shl.b64 	%rd37, %rd36, 3;
	add.s64 	%rd38, %rd1, %rd37;
	ld.global.f64 	%fd98, [%rd38+8];
	ld.global.f64 	%fd99, [%rd34+8];
	fma.rn.f64 	%fd100, %fd98, %fd99, %fd97;
	ld.global.f64 	%fd101, [%rd38+16];
	ld.global.f64 	%fd102, [%rd34+16];
	fma.rn.f64 	%fd103, %fd101, %fd102, %fd100;
	ld.global.f64 	%fd104, [%rd38+24];
	ld.global.f64 	%fd105, [%rd34+24];
	fma.rn.f64 	%fd123, %fd104, %fd105, %fd103;
	add.s32 	%r52, %r52, 4;
$L__BB2_13:
	setp.eq.s32 	%p11, %r11, 0;
	@%p11 bra 	$L__BB2_17;
	setp.eq.s32 	%p12, %r11, 1;
	add.s32 	%r45, %r52, %r5;
	mul.wide.u32 	%rd39, %r45, 8;
	add.s64 	%rd40, %rd1, %rd39;
	ld.global.f64 	%fd106, [%rd40];
	add.s32 	%r46, %r52, %r15;
	mul.wide.s32 	%rd41, %r46, 8;
	add.s64 	%rd9, %rd1, %rd41;
	ld.global.f64 	%fd107, [%rd9];
	fma.rn.f64 	%fd123, %fd106, %fd107, %fd123;
	@%p12 bra 	$L__BB2_17;
	setp.eq.s32 	%p13, %r11, 2;
	cvt.u64.u32 	%rd42, %r52;
	add.s64 	%rd43, %rd42, %rd4;
	shl.b64 	%rd44, %rd43, 3;
	add.s64 	%rd10, %rd1, %rd44;
	ld.global.f64 	%fd108, [%rd10+8];
	ld.global.f64 	%fd109, [%rd9+8];
	fma.rn.f64 	%fd123, %fd108, %fd109, %fd123;
	@%p13 bra 	$L__BB2_17;
	ld.global.f64 	%fd110, [%rd10+16];
	ld.global.f64 	%fd111, [%rd9+16];
	fma.rn.f64 	%fd123, %fd110, %fd111, %fd123;
$L__BB2_17:
	ld.global.f64 	%fd112, [%rd3];
	mul.wide.s32 	%rd45, %r48, 8;
	add.s64 	%rd46, %rd3, %rd45;
	ld.global.f64 	%fd113, [%rd46+8];
	mul.f64 	%fd114, %fd112, %fd113;
	div.rn.f64 	%fd115, %fd123, %fd114;
	add.s32 	%r47, %r6, %r14;
	mul.wide.s32 	%rd47, %r47, 8;
	add.s64 	%rd48, %rd2, %rd47;
	st.global.f64 	[%rd48], %fd115;
	add.s32 	%r48, %r48, %r7;
	setp.lt.s32 	%p14, %r48, %r3;
	@%p14 bra 	$L__BB2_4;
	bra.uni 	$L__BB2_19;
$L__BB2_18:
	add.s32 	%r36, %r48, %r2;
	ld.global.f64 	%fd15, [%rd3];
	mul.wide.s32 	%rd16, %r48, 8;
	add.s64 	%rd17, %rd3, %rd16;
	ld.global.f64 	%fd16, [%rd17+8];
	mul.f64 	%fd17, %fd15, %fd16;
	mov.f64 	%fd18, 0d0000000000000000;
	div.rn.f64 	%fd19, %fd18, %fd17;
	add.s32 	%r37, %r6, %r36;
	mul.wide.s32 	%rd18, %r37, 8;
	add.s64 	%rd19, %rd2, %rd18;
	st.global.f64 	[%rd19], %fd19;
	add.s32 	%r48, %r48, %r7;
	setp.lt.s32 	%p4, %r48, %r3;
	@%p4 bra 	$L__BB2_18;
$L__BB2_19:
	ret;

}


// ===== COMPILED SASS (sm_100) =====

	.target	sm_100

	.elftype	@"ET_EXEC"


//--------------------- .note.nv.tkinfo           --------------------------
	.section	.note.nv.tkinfo,"",@"SHT_NOTE"
	.sectionflags	@"SHF_NOTE_NV_TKINFO"
	.tkinfo
        /*0018*/ 	.word	0x00000002
        /*0030*/ 	.string	""
        /*0030*/ 	.string	"ptxas"
        /*0030*/ 	.string	"Cuda compilation tools, release 13.0, V13.0.88"
        /*0030*/ 	.string	"Build cuda_13.0.r13.0/compiler.36424714_0"
        /*0030*/ 	.string	"-arch sm_100 -m 64 "



//--------------------- .note.nv.cuinfo           --------------------------
	.section	.note.nv.cuinfo,"",@"SHT_NOTE"
	.sectionflags	@"SHF_NOTE_NV_CUINFO"
        /*0018*/ 	.short	0x0002
        /*001a*/ 	.short	0x0064
        /*001c*/ 	.short	0x0082
	.zero		2


//--------------------- .nv.info                  --------------------------
	.section	.nv.info,"",@"SHT_CUDA_INFO"
	.align	4


	//----- nvinfo : EIATTR_REGCOUNT
	.align		4
        /*0000*/ 	.byte	0x04, 0x2f
        /*0002*/ 	.short	(.L_1 - .L_0)
	.align		4
.L_0:
        /*0004*/ 	.word	index@(_Z12kernel_meansPKdPdii)
        /*0008*/ 	.word	0x0000001e


	//----- nvinfo : EIATTR_FRAME_SIZE
	.align		4
.L_1:
        /*000c*/ 	.byte	0x04, 0x11
        /*000e*/ 	.short	(.L_3 - .L_2)
	.align		4
.L_2:
        /*0010*/ 	.word	index@($__internal_2_$__cuda_sm20_div_rn_f64_full)
        /*0014*/ 	.word	0x00000000


	//----- nvinfo : EIATTR_FRAME_SIZE
	.align		4
.L_3:
        /*0018*/ 	.byte	0x04, 0x11
        /*001a*/ 	.short	(.L_5 - .L_4)
	.align		4
.L_4:
        /*001c*/ 	.word	index@(_Z12kernel_meansPKdPdii)
        /*0020*/ 	.word	0x00000000


	//----- nvinfo : EIATTR_REGCOUNT
	.align		4
.L_5:
        /*0024*/ 	.byte	0x04, 0x2f
        /*0026*/ 	.short	(.L_7 - .L_6)
	.align		4
.L_6:
        /*0028*/ 	.word	index@(_Z13kernel_mm_stdPKdS0_PdS1_ii)
        /*002c*/ 	.word	0x00000020


	//----- nvinfo : EIATTR_FRAME_SIZE
	.align		4
.L_7:
        /*0030*/ 	.byte	0x04, 0x11
        /*0032*/ 	.short	(.L_9 - .L_8)
	.align		4
.L_8:
        /*0034*/ 	.word	index@($__internal_1_$__cuda_sm20_dsqrt_rn_f64_mediumpath_v1)
        /*0038*/ 	.word	0x00000000


	//----- nvinfo : EIATTR_FRAME_SIZE
	.align		4
.L_9:
        /*003c*/ 	.byte	0x04, 0x11
        /*003e*/ 	.short	(.L_11 - .L_10)
	.align		4
.L_10:
        /*0040*/ 	.word	index@(_Z13kernel_mm_stdPKdS0_PdS1_ii)
        /*0044*/ 	.word	0x00000000


	//----- nvinfo : EIATTR_REGCOUNT
	.align		4
.L_11:
        /*0048*/ 	.byte	0x04, 0x2f
        /*004a*/ 	.short	(.L_13 - .L_12)
	.align		4
.L_12:
        /*004c*/ 	.word	index@(_Z14kernel_pearsonPKdS0_Pdii)
        /*0050*/ 	.word	0x0000001f


	//----- nvinfo : EIATTR_FRAME_SIZE
	.align		4
.L_13:
        /*0054*/ 	.byte	0x04, 0x11
        /*0056*/ 	.short	(.L_15 - .L_14)
	.align		4
.L_14:
        /*0058*/ 	.word	index@($__internal_0_$__cuda_sm20_div_rn_f64_full)
        /*005c*/ 	.word	0x00000000


	//----- nvinfo : EIATTR_FRAME_SIZE
	.align		4
.L_15:
        /*0060*/ 	.byte	0x04, 0x11
        /*0062*/ 	.short	(.L_17 - .L_16)
	.align		4
.L_16:
        /*0064*/ 	.word	index@(_Z14kernel_pearsonPKdS0_Pdii)
        /*0068*/ 	.word	0x00000000


	//----- nvinfo : EIATTR_MIN_STACK_SIZE
	.align		4
.L_17:
        /*006c*/ 	.byte	0x04, 0x12
        /*006e*/ 	.short	(.L_19 - .L_18)
	.align		4
.L_18:
        /*0070*/ 	.word	index@(_Z14kernel_pearsonPKdS0_Pdii)
        /*0074*/ 	.word	0x00000000


	//----- nvinfo : EIATTR_MIN_STACK_SIZE
	.align		4
.L_19:
        /*0078*/ 	.byte	0x04, 0x12
        /*007a*/ 	.short	(.L_21 - .L_20)
	.align		4
.L_20:
        /*007c*/ 	.word	index@(_Z13kernel_mm_stdPKdS0_PdS1_ii)
        /*0080*/ 	.word	0x00000000


	//----- nvinfo : EIATTR_MIN_STACK_SIZE
	.align		4
.L_21:
        /*0084*/ 	.byte	0x04, 0x12
        /*0086*/ 	.short	(.L_23 - .L_22)
	.align		4
.L_22:
        /*0088*/ 	.word	index@(_Z12kernel_meansPKdPdii)
        /*008c*/ 	.word	0x00000000
.L_23:


//--------------------- .nv.compat                --------------------------
	.section	.nv.compat,"",@"SHT_CUDA_COMPAT_INFO"
	.align	4
        /*0000*/ 	.byte	0x02, 0x09, 0x00, 0x00, 0x02, 0x02, 0x01, 0x00, 0x02, 0x05, 0x05, 0x00, 0x03, 0x07, 0x01, 0x01
        /*0010*/ 	.byte	0x02, 0x03, 0x00, 0x00, 0x02, 0x06, 0x01, 0x00, 0x04, 0x0b, 0x08, 0x00, 0x01, 0x00, 0x00, 0x00
        /*0020*/ 	.byte	0x00, 0x00, 0x00, 0x00


//--------------------- .nv.info._Z14kernel_pearsonPKdS0_Pdii --------------------------
	.section	.nv.info._Z14kernel_pearsonPKdS0_Pdii,"",@"SHT_CUDA_INFO"
	.sectionflags	@""
	.align	4


	//----- nvinfo : EIATTR_CUDA_API_VERSION
	.align		4
        /*0000*/ 	.byte	0x04, 0x37
        /*0002*/ 	.short	(.L_25 - .L_24)
.L_24:
        /*0004*/ 	.word	0x00000082


	//----- nvinfo : EIATTR_KPARAM_INFO
	.align		4
.L_25:
        /*0008*/ 	.byte	0x04, 0x17
        /*000a*/ 	.short	(.L_27 - .L_26)
.L_26:
        /*000c*/ 	.word	0x00000000
        /*0010*/ 	.short	0x0004
        /*0012*/ 	.short	0x001c
        /*0014*/ 	.byte	0x00, 0xf0, 0x11, 0x00


	//----- nvinfo : EIATTR_KPARAM_INFO
	.align		4
.L_27:
        /*0018*/ 	.byte	0x04, 0x17
        /*001a*/ 	.short	(.L_29 - .L_28)
.L_28:
        /*001c*/ 	.word	0x00000000
        /*0020*/ 	.short	0x0003
        /*0022*/ 	.short	0x0018
        /*0024*/ 	.byte	0x00, 0xf0, 0x11, 0x00


	//----- nvinfo : EIATTR_KPARAM_INFO
	.align		4
.L_29:
        /*0028*/ 	.byte	0x04, 0x17
        /*002a*/ 	.short	(.L_31 - .L_30)
.L_30:
        /*002c*/ 	.word	0x00000000
        /*0030*/ 	.short	0x0002
        /*0032*/ 	.short	0x0010
        /*0034*/ 	.byte	0x00, 0xf5, 0x21, 0x00


	//----- nvinfo : EIATTR_KPARAM_INFO
	.align		4
.L_31:
        /*0038*/ 	.byte	0x04, 0x17
        /*003a*/ 	.short	(.L_33 - .L_32)
.L_32:
        /*003c*/ 	.word	0x00000000
        /*0040*/ 	.short	0x0001
        /*0042*/ 	.short	0x0008
        /*0044*/ 	.byte	0x00, 0xf5, 0x21, 0x00


	//----- nvinfo : EIATTR_KPARAM_INFO
	.align		4
.L_33:
        /*0048*/ 	.byte	0x04, 0x17
        /*004a*/ 	.short	(.L_35 - .L_34)
.L_34:
        /*004c*/ 	.word	0x00000000
        /*0050*/ 	.short	0x0000
        /*0052*/ 	.short	0x0000
        /*0054*/ 	.byte	0x00, 0xf5, 0x21, 0x00


	//----- nvinfo : EIATTR_SPARSE_MMA_MASK
	.align		4
.L_35:
        /*0058*/ 	.byte	0x03, 0x50
        /*005a*/ 	.short	0x0000


	//----- nvinfo : EIATTR_MAXREG_COUNT
	.align		4
        /*005c*/ 	.byte	0x03, 0x1b
        /*005e*/ 	.short	0x00ff


	//----- nvinfo : EIATTR_MERCURY_ISA_VERSION
	.align		4
        /*0060*/ 	.byte	0x03, 0x5f
        /*0062*/ 	.short	0x0101


	//----- nvinfo : EIATTR_VRC_CTA_INIT_COUNT
	.align		4
        /*0064*/ 	.byte	0x02, 0x4a
	.zero		1
	.zero		1


	//----- nvinfo : EIATTR_EXIT_INSTR_OFFSETS
	.align		4
        /*0068*/ 	.byte	0x04, 0x1c
        /*006a*/ 	.short	(.L_37 - .L_36)


	//   ....[0]....
.L_36:
        /*006c*/ 	.word	0x00000060


	//   ....[1]....
        /*0070*/ 	.word	0x000000b0


	//   ....[2]....
        /*0074*/ 	.word	0x00000300


	//   ....[3]....
        /*0078*/ 	.word	0x00001080


	//----- nvinfo : EIATTR_CRS_STACK_SIZE
	.align		4
.L_37:
        /*007c*/ 	.byte	0x04, 0x1e
        /*007e*/ 	.short	(.L_39 - .L_38)
.L_38:
        /*0080*/ 	.word	0x00000000


	//----- nvinfo : EIATTR_CBANK_PARAM_SIZE
	.align		4
.L_39:
        /*0084*/ 	.byte	0x03, 0x19
        /*0086*/ 	.short	0x0020


	//----- nvinfo : EIATTR_PARAM_CBANK
	.align		4
        /*0088*/ 	.byte	0x04, 0x0a
        /*008a*/ 	.short	(.L_41 - .L_40)
	.align		4
.L_40:
        /*008c*/ 	.word	index@(.nv.constant0._Z14kernel_pearsonPKdS0_Pdii)
        /*0090*/ 	.short	0x0380
        /*0092*/ 	.short	0x0020


	//----- nvinfo : EIATTR_SW_WAR
	.align		4
.L_41:
        /*0094*/ 	.byte	0x04, 0x36
        /*0096*/ 	.short	(.L_43 - .L_42)
.L_42:
        /*0098*/ 	.word	0x00000008
.L_43:


//--------------------- .nv.info._Z13kernel_mm_stdPKdS0_PdS1_ii --------------------------
	.section	.nv.info._Z13kernel_mm_stdPKdS0_PdS1_ii,"",@"SHT_CUDA_INFO"
	.sectionflags	@""
	.align	4


	//----- nvinfo : EIATTR_CUDA_API_VERSION
	.align		4
        /*0000*/ 	.byte	0x04, 0x37
        /*0002*/ 	.short	(.L_45 - .L_44)
.L_44:
        /*0004*/ 	.word	0x00000082


	//----- nvinfo : EIATTR_KPARAM_INFO
	.align		4
.L_45:
        /*0008*/ 	.byte	0x04, 0x17
        /*000a*/ 	.short	(.L_47 - .L_46)
.L_46:
        /*000c*/ 	.word	0x00000000
        /*0010*/ 	.short	0x0005
        /*0012*/ 	.short	0x0024
        /*0014*/ 	.byte	0x00, 0xf0, 0x11, 0x00


	//----- nvinfo : EIATTR_KPARAM_INFO
	.align		4
.L_47:
        /*0018*/ 	.byte	0x04, 0x17
        /*001a*/ 	.short	(.L_49 - .L_48)
.L_48:
        /*001c*/ 	.word	0x00000000
        /*0020*/ 	.short	0x0004
        /*0022*/ 	.short	0x0020
        /*0024*/ 	.byte	0x00, 0xf0, 0x11, 0x00


	//----- nvinfo : EIATTR_KPARAM_INFO
	.align		4
.L_49:
        /*0028*/ 	.byte	0x04, 0x17
        /*002a*/ 	.short	(.L_51 - .L_50)
.L_50:
        /*002c*/ 	.word	0x00000000
        /*0030*/ 	.short	0x0003
        /*0032*/ 	.short	0x0018
        /*0034*/ 	.byte	0x00, 0xf5, 0x21, 0x00


	//----- nvinfo : EIATTR_KPARAM_INFO
	.align		4
.L_51:
        /*0038*/ 	.byte	0x04, 0x17
        /*003a*/ 	.short	(.L_53 - .L_52)
.L_52:
        /*003c*/ 	.word	0x00000000
        /*0040*/ 	.short	0x0002
        /*0042*/ 	.short	0x0010
        /*0044*/ 	.byte	0x00, 0xf5, 0x21, 0x00


	//----- nvinfo : EIATTR_KPARAM_INFO
	.align		4
.L_53:
        /*0048*/ 	.byte	0x04, 0x17
        /*004a*/ 	.short	(.L_55 - .L_54)
.L_54:
        /*004c*/ 	.word	0x00000000
        /*0050*/ 	.short	0x0001
        /*0052*/ 	.short	0x0008
        /*0054*/ 	.byte	0x00, 0xf5, 0x21, 0x00


	//----- nvinfo : EIATTR_KPARAM_INFO
	.align		4
.L_55:
        /*0058*/ 	.byte	0x04, 0x17
        /*005a*/ 	.short	(.L_57 - .L_56)
.L_56:
        /*005c*/ 	.word	0x00000000
        /*0060*/ 	.short	0x0000
        /*0062*/ 	.short	0x0000
        /*0064*/ 	.byte	0x00, 0xf5, 0x21, 0x00


	//----- nvinfo : EIATTR_SPARSE_MMA_MASK
	.align		4
.L_57:
        /*0068*/ 	.byte	0x03, 0x50
        /*006a*/ 	.short	0x0000


	//----- nvinfo : EIATTR_MAXREG_COUNT
	.align		4
        /*006c*/ 	.byte	0x03, 0x1b
        /*006e*/ 	.short	0x00ff


	//----- nvinfo : EIATTR_MERCURY_ISA_VERSION
	.align		4
        /*0070*/ 	.byte	0x03, 0x5f
        /*0072*/ 	.short	0x0101


	//----- nvinfo : EIATTR_VRC_CTA_INIT_COUNT
	.align		4
        /*0074*/ 	.byte	0x02, 0x4a
	.zero		1
	.zero		1


	//----- nvinfo : EIATTR_EXIT_INSTR_OFFSETS
	.align		4
        /*0078*/ 	.byte	0x04, 0x1c
        /*007a*/ 	.short	(.L_59 - .L_58)


	//   ....[0]....
.L_58:
        /*007c*/ 	.word	0x00000070


	//   ....[1]....
        /*0080*/ 	.word	0x00000f50


	//----- nvinfo : EIATTR_CRS_STACK_SIZE
	.align		4
.L_59:
        /*0084*/ 	.byte	0x04, 0x1e
        /*0086*/ 	.short	(.L_61 - .L_60)
.L_60:
        /*0088*/ 	.word	0x00000000


	//----- nvinfo : EIATTR_CBANK_PARAM_SIZE
	.align		4
.L_61:
        /*008c*/ 	.byte	0x03, 0x19
        /*008e*/ 	.short	0x0028


	//----- nvinfo : EIATTR_PARAM_CBANK
	.align		4
        /*0090*/ 	.byte	0x04, 0x0a
        /*0092*/ 	.short	(.L_63 - .L_62)
	.align		4
.L_62:
        /*0094*/ 	.word	index@(.nv.constant0._Z13kernel_mm_stdPKdS0_PdS1_ii)
        /*0098*/ 	.short	0x0380
        /*009a*/ 	.short	0x0028


	//----- nvinfo : EIATTR_SW_WAR
	.align		4
.L_63:
        /*009c*/ 	.byte	0x04, 0x36
        /*009e*/ 	.short	(.L_65 - .L_64)
.L_64:
        /*00a0*/ 	.word	0x00000008
.L_65:


//--------------------- .nv.info._Z12kernel_meansPKdPdii --------------------------
	.section	.nv.info._Z12kernel_meansPKdPdii,"",@"SHT_CUDA_INFO"
	.sectionflags	@""
	.align	4


	//----- nvinfo : EIATTR_CUDA_API_VERSION
	.align		4
        /*0000*/ 	.byte	0x04, 0x37
        /*0002*/ 	.short	(.L_67 - .L_66)
.L_66:
        /*0004*/ 	.word	0x00000082


	//----- nvinfo : EIATTR_KPARAM_INFO
	.align		4
.L_67:
        /*0008*/ 	.byte	0x04, 0x17
        /*000a*/ 	.short	(.L_69 - .L_68)
.L_68:
        /*000c*/ 	.word	0x00000000
        /*0010*/ 	.short	0x0003
        /*0012*/ 	.short	0x0014
        /*0014*/ 	.byte	0x00, 0xf0, 0x11, 0x00


	//----- nvinfo : EIATTR_KPARAM_INFO
	.align		4
.L_69:
        /*0018*/ 	.byte	0x04, 0x17
        /*001a*/ 	.short	(.L_71 - .L_70)
.L_70:
        /*001c*/ 	.word	0x00000000
        /*0020*/ 	.short	0x0002
        /*0022*/ 	.short	0x0010
        /*0024*/ 	.byte	0x00, 0xf0, 0x11, 0x00


	//----- nvinfo : EIATTR_KPARAM_INFO
	.align		4
.L_71:
        /*0028*/ 	.byte	0x04, 0x17
        /*002a*/ 	.short	(.L_73 - .L_72)
.L_72:
        /*002c*/ 	.word	0x00000000
        /*0030*/ 	.short	0x0001
        /*0032*/ 	.short	0x0008
        /*0034*/ 	.byte	0x00, 0xf5, 0x21, 0x00


	//----- nvinfo : EIATTR_KPARAM_INFO
	.align		4
.L_73:
        /*0038*/ 	.byte	0x04, 0x17
        /*003a*/ 	.short	(.L_75 - .L_74)
.L_74:
        /*003c*/ 	.word	0x00000000
        /*0040*/ 	.short	0x0000
        /*0042*/ 	.short	0x0000
        /*0044*/ 	.byte	0x00, 0xf5, 0x21, 0x00


	//----- nvinfo : EIATTR_SPARSE_MMA_MASK
	.align		4
.L_75:
        /*0048*/ 	.byte	0x03, 0x50
        /*004a*/ 	.short	0x0000


	//----- nvinfo : EIATTR_MAXREG_COUNT
	.align		4
        /*004c*/ 	.byte	0x03, 0x1b
        /*004e*/ 	.short	0x00ff


	//----- nvinfo : EIATTR_MERCURY_ISA_VERSION
	.align		4
        /*0050*/ 	.byte	0x03, 0x5f
        /*0052*/ 	.short	0x0101


	//----- nvinfo : EIATTR_VRC_CTA_INIT_COUNT
	.align		4
        /*0054*/ 	.byte	0x02, 0x4a
	.zero		1
	.zero		1


	//----- nvinfo : EIATTR_EXIT_INSTR_OFFSETS
	.align		4
        /*0058*/ 	.byte	0x04, 0x1c
        /*005a*/ 	.short	(.L_77 - .L_76)


	//   ....[0]....
.L_76:
        /*005c*/ 	.word	0x00000070


	//   ....[1]....
        /*0060*/ 	.word	0x000008f0


	//----- nvinfo : EIATTR_CRS_STACK_SIZE
	.align		4
.L_77:
        /*0064*/ 	.byte	0x04, 0x1e
        /*0066*/ 	.short	(.L_79 - .L_78)
.L_78:
        /*0068*/ 	.word	0x00000000


	//----- nvinfo : EIATTR_CBANK_PARAM_SIZE
	.align		4
.L_79:
        /*006c*/ 	.byte	0x03, 0x19
        /*006e*/ 	.short	0x0018


	//----- nvinfo : EIATTR_PARAM_CBANK
	.align		4
        /*0070*/ 	.byte	0x04, 0x0a
        /*0072*/ 	.short	(.L_81 - .L_80)
	.align		4
.L_80:
        /*0074*/ 	.word	index@(.nv.constant0._Z12kernel_meansPKdPdii)
        /*0078*/ 	.short	0x0380
        /*007a*/ 	.short	0x0018


	//----- nvinfo : EIATTR_SW_WAR
	.align		4
.L_81:
        /*007c*/ 	.byte	0x04, 0x36
        /*007e*/ 	.short	(.L_83 - .L_82)
.L_82:
        /*0080*/ 	.word	0x00000008
.L_83:


//--------------------- .nv.callgraph             --------------------------
	.section	.nv.callgraph,"",@"SHT_CUDA_CALLGRAPH"
	.align	4
	.sectionentsize	8
	.align		4
        /*0000*/ 	.word	0x00000000
	.align		4
        /*0004*/ 	.word	0xffffffff
	.align		4
        /*0008*/ 	.word	0x00000000
	.align		4
        /*000c*/ 	.word	0xfffffffe
	.align		4
        /*0010*/ 	.word	0x00000000
	.align		4
        /*0014*/ 	.word	0xfffffffd
	.align		4
        /*0018*/ 	.word	0x00000000
	.align		4
        /*001c*/ 	.word	0xfffffffc


//--------------------- .text._Z14kernel_pearsonPKdS0_Pdii --------------------------
	.section	.text._Z14kernel_pearsonPKdS0_Pdii,"ax",@progbits
	.align	128
        .global         _Z14kernel_pearsonPKdS0_Pdii
        .type           _Z14kernel_pearsonPKdS0_Pdii,@function
        .size           _Z14kernel_pearsonPKdS0_Pdii,(.L_x_44 - _Z14kernel_pearsonPKdS0_Pdii)
        .other          _Z14kernel_pearsonPKdS0_Pdii,@"STO_CUDA_ENTRY STV_DEFAULT"
_Z14kernel_pearsonPKdS0_Pdii:
.text._Z14kernel_pearsonPKdS0_Pdii:
[----:B------:R-:W-:Y:S08]  /*0000*/  LDC R1, c[0x0][0x37c] ;  /* 0x0000df00ff017b82 */ /* 0x000ff00000000800 */
[----:B------:R-:W0:Y:S01]  /*0010*/  S2UR UR11, SR_CTAID.X ;  /* 0x00000000000b79c3 */ /* 0x000e220000002500 */
[----:B------:R-:W1:Y:S02]  /*0020*/  LDCU UR7, c[0x0][0x398] ;  /* 0x00007300ff0777ac */ /* 0x000e640008000800 */
[----:B-1----:R-:W-:-:S04]  /*0030*/  UIADD3 UR4, UPT, UPT, UR7, -0x1, URZ ;  /* 0xffffffff07047890 */ /* 0x002fc8000fffe0ff */
[----:B0-----:R-:W-:-:S06]  /*0040*/  UISETP.GE.AND UP0, UPT, UR11, UR4, UPT ;  /* 0x000000040b00728c */ /* 0x001fcc000bf06270 */
[----:B------:R-:W-:-:S13]  /*0050*/  PLOP3.LUT P0, PT, PT, PT, UP0, 0x80, 0x8 ;  /* 0x000000000008781c */ /* 0x000fda0003f0f008 */
[----:B------:R-:W-:Y:S05]  /*0060*/  @P0 EXIT ;  /* 0x000000000000094d */ /* 0x000fea0003800000 */
[----:B------:R-:W0:Y:S01]  /*0070*/  S2R R0, SR_TID.X ;  /* 0x0000000000007919 */ /* 0x000e220000002100 */
[----:B------:R-:W-:-:S04]  /*0080*/  ULOP3.LUT UR4, URZ, UR11, URZ, 0x33, !UPT ;  /* 0x0000000bff047292 */ /* 0x000fc8000f8e33ff */
[----:B------:R-:W-:-:S06]  /*0090*/  UIADD3 UR10, UPT, UPT, UR4, UR7, URZ ;  /* 0x00000007040a7290 */ /* 0x000fcc000fffe0ff */
[----:B0-----:R-:W-:-:S13]  /*00a0*/  ISETP.GE.AND P0, PT, R0, UR10, PT ;  /* 0x0000000a00007c0c */ /* 0x001fda000bf06270 */
[----:B------:R-:W-:Y:S05]  /*00b0*/  @P0 EXIT ;  /* 0x000000000000094d */ /* 0x000fea0003800000 */
[----:B------:R-:W0:Y:S01]  /*00c0*/  LDCU UR12, c[0x0][0x39c] ;  /* 0x00007380ff0c77ac */ /* 0x000e220008000800 */
[----:B------:R-:W1:Y:S01]  /*00d0*/  LDC.64 R2, c[0x0][0x390] ;  /* 0x0000e400ff027b82 */ /* 0x000e620000000a00 */
[----:B------:R-:W2:Y:S01]  /*00e0*/  LDCU.64 UR4, c[0x0][0x388] ;  /* 0x00007100ff0477ac */ /* 0x000ea20008000a00 */
[----:B------:R-:W-:Y:S02]  /*00f0*/  UIADD3 UR13, UPT, UPT, UR11, 0x1, URZ ;  /* 0x000000010b0d7890 */ /* 0x000fe4000fffe0ff */
[----:B------:R-:W-:Y:S01]  /*0100*/  UIADD3 UR6, UPT, UPT, UR11, 0x2, URZ ;  /* 0x000000020b067890 */ /* 0x000fe2000fffe0ff */
[----:B------:R-:W3:Y:S03]  /*0110*/  LDCU UR22, c[0x0][0x360] ;  /* 0x00006c00ff1677ac */ /* 0x000ee60008000800 */
[----:B------:R-:W-:Y:S02]  /*0120*/  UIMAD UR6, UR13, UR6, URZ ;  /* 0x000000060d0672a4 */ /* 0x000fe4000f8e02ff */
[----:B0-----:R-:W-:-:S02]  /*0130*/  UISETP.GT.AND UP0, UPT, UR12, URZ, UPT ;  /* 0x000000ff0c00728c */ /* 0x001fc4000bf04270 */
[----:B------:R-:W-:Y:S02]  /*0140*/  USHF.R.U32.HI UR6, URZ, 0x1, UR6 ;  /* 0x00000001ff067899 */ /* 0x000fe40008011606 */
[----:B------:R-:W-:Y:S02]  /*0150*/  UIMAD UR16, UR11, UR12, URZ ;  /* 0x0000000c0b1072a4 */ /* 0x000fe4000f8e02ff */
[----:B--2---:R-:W-:Y:S01]  /*0160*/  UIMAD.WIDE.U32 UR4, UR11, 0x8, UR4 ;  /* 0x000000080b0478a5 */ /* 0x004fe2000f8e0004 */
[----:B------:R-:W0:Y:S01]  /*0170*/  LDCU.64 UR24, c[0x0][0x358] ;  /* 0x00006b00ff1877ac */ /* 0x000e220008000a00 */
[----:B------:R-:W-:Y:S01]  /*0180*/  UIMAD UR11, UR11, UR7, -UR6 ;  /* 0x000000070b0b72a4 */ /* 0x000fe2000f8e0a06 */
[----:B---3--:R-:W-:Y:S11]  /*0190*/  BRA.U UP0, `(.L_x_0) ;  /* 0x00000001005c7547 */ /* 0x008ff6000b800000 */
.L_x_1:
[----:B--2---:R-:W-:Y:S02]  /*01a0*/  IMAD.MOV.U32 R7, RZ, RZ, 0x8 ;  /* 0x00000008ff077424 */ /* 0x004fe400078e00ff */
[----:B------:R-:W-:Y:S02]  /*01b0*/  IMAD.U32 R8, RZ, RZ, UR4 ;  /* 0x00000004ff087e24 */ /* 0x000fe4000f8e00ff */
[----:B------:R-:W-:-:S04]  /*01c0*/  IMAD.WIDE R6, R0, R7, UR4 ;  /* 0x0000000400067e25 */ /* 0x000fc8000f8e0207 */
[----:B------:R-:W-:Y:S02]  /*01d0*/  IMAD.U32 R9, RZ, RZ, UR5 ;  /* 0x00000005ff097e24 */ /* 0x000fe4000f8e00ff */
[----:B0-----:R-:W2:Y:S04]  /*01e0*/  LDG.E.64 R6, desc[UR24][R6.64+0x8] ;  /* 0x0000081806067981 */ /* 0x001ea8000c1e1b00 */
[----:B------:R-:W2:Y:S01]  /*01f0*/  LDG.E.64 R4, desc[UR24][R8.64] ;  /* 0x0000001808047981 */ /* 0x000ea2000c1e1b00 */
[----:B------:R-:W-:Y:S02]  /*0200*/  IMAD.MOV.U32 R19, RZ, RZ, R0 ;  /* 0x000000ffff137224 */ /* 0x000fe400078e0000 */
[----:B------:R-:W-:Y:S01]  /*0210*/  VIADD R0, R0, UR22 ;  /* 0x0000001600007c36 */ /* 0x000fe20008000000 */
[----:B------:R-:W-:-:S02]  /*0220*/  CS2R R26, SRZ ;  /* 0x00000000001a7805 */ /* 0x000fc4000001ff00 */
[----:B------:R-:W-:Y:S02]  /*0230*/  MOV R18, 0x290 ;  /* 0x0000029000127802 */ /* 0x000fe40000000f00 */
[----:B------:R-:W-:Y:S01]  /*0240*/  ISETP.GE.AND P1, PT, R0, UR10, PT ;  /* 0x0000000a00007c0c */ /* 0x000fe2000bf26270 */
[----:B--2---:R-:W-:-:S10]  /*0250*/  DMUL R4, R4, R6 ;  /* 0x0000000604047228 */ /* 0x004fd40000000000 */
[----:B------:R-:W-:Y:S01]  /*0260*/  MOV R6, R4 ;  /* 0x0000000400067202 */ /* 0x000fe20000000f00 */
[----:B------:R-:W-:-:S07]  /*0270*/  IMAD.MOV.U32 R7, RZ, RZ, R5 ;  /* 0x000000ffff077224 */ /* 0x000fce00078e0005 */
[----:B-1----:R-:W-:Y:S05]  /*0280*/  CALL.REL.NOINC `($__internal_0_$__cuda_sm20_div_rn_f64_full) ;  /* 0x0000000c00807944 */ /* 0x002fea0003c00000 */
[----:B------:R-:W-:Y:S02]  /*0290*/  IMAD.U32 R4, RZ, RZ, UR11 ;  /* 0x0000000bff047e24 */ /* 0x000fe4000f8e00ff */
[----:B------:R-:W-:-:S03]  /*02a0*/  IMAD.MOV.U32 R5, RZ, RZ, R15 ;  /* 0x000000ffff057224 */ /* 0x000fc600078e000f */
[----:B------:R-:W-:Y:S01]  /*02b0*/  IADD3 R7, PT, PT, R4, UR13, R19 ;  /* 0x0000000d04077c10 */ /* 0x000fe2000fffe013 */
[----:B------:R-:W-:-:S04]  /*02c0*/  IMAD.MOV.U32 R4, RZ, RZ, R14 ;  /* 0x000000ffff047224 */ /* 0x000fc800078e000e */
[----:B------:R-:W-:-:S05]  /*02d0*/  IMAD.WIDE R6, R7, 0x8, R2 ;  /* 0x0000000807067825 */ /* 0x000fca00078e0202 */
[----:B------:R2:W-:Y:S01]  /*02e0*/  STG.E.64 desc[UR24][R6.64], R4 ;  /* 0x0000000406007986 */ /* 0x0005e2000c101b18 */
[----:B------:R-:W-:Y:S05]  /*02f0*/  @!P1 BRA `(.L_x_1) ;  /* 0xfffffffc00a89947 */ /* 0x000fea000383ffff */
[----:B------:R-:W-:Y:S05]  /*0300*/  EXIT ;  /* 0x000000000000794d */ /* 0x000fea0003800000 */
.L_x_0:
[----:B------:R-:W2:Y:S01]  /*0310*/  LDCU.64 UR6, c[0x0][0x380] ;  /* 0x00007000ff0677ac */ /* 0x000ea20008000a00 */
[----:B------:R-:W-:Y:S01]  /*0320*/  BSSY.RECONVERGENT B0, `(.L_x_2) ;  /* 0x00000d5000007945 */ /* 0x000fe20003800200 */
[----:B------:R-:W-:Y:S02]  /*0330*/  ULOP3.LUT UR19, UR12, 0x7ffffff0, URZ, 0xc0, !UPT ;  /* 0x7ffffff00c137892 */ /* 0x000fe4000f8ec0ff */
[----:B------:R-:W-:Y:S02]  /*0340*/  ULOP3.LUT UR17, UR12, 0xf, URZ, 0xc0, !UPT ;  /* 0x0000000f0c117892 */ /* 0x000fe4000f8ec0ff */
[----:B------:R-:W-:Y:S02]  /*0350*/  ULOP3.LUT UR18, UR12, 0x7, URZ, 0xc0, !UPT ;  /* 0x000000070c127892 */ /* 0x000fe4000f8ec0ff */
[----:B------:R-:W-:Y:S02]  /*0360*/  ULOP3.LUT UR12, UR12, 0x3, URZ, 0xc0, !UPT ;  /* 0x000000030c0c7892 */ /* 0x000fe4000f8ec0ff */
[----:B------:R-:W-:-:S02]  /*0370*/  UIADD3 UR26, UPT, UPT, -UR19, URZ, URZ ;  /* 0x000000ff131a7290 */ /* 0x000fc4000fffe1ff */
[----:B--2---:R-:W-:-:S04]  /*0380*/  UIADD3 UR6, UP0, UPT, UR6, 0x40, URZ ;  /* 0x0000004006067890 */ /* 0x004fc8000ff1e0ff */
[----:B------:R-:W-:-:S04]  /*0390*/  UIADD3.X UR7, UPT, UPT, URZ, UR7, URZ, UP0, !UPT ;  /* 0x00000007ff077290 */ /* 0x000fc800087fe4ff */
[----:B------:R-:W-:-:S12]  /*03a0*/  UIMAD.WIDE.U32 UR20, UR16, 0x8, UR6 ;  /* 0x00000008101478a5 */ /* 0x000fd8000f8e0006 */
.L_x_10:
[----:B--2---:R-:W2:Y:S01]  /*03b0*/  LDCU UR8, c[0x0][0x39c] ;  /* 0x00007380ff0877ac */ /* 0x004ea20008000800 */
[----:B-1----:R-:W-:Y:S02]  /*03c0*/  VIADD R2, R0, UR13 ;  /* 0x0000000d00027c36 */ /* 0x002fe40008000000 */
[----:B------:R-:W-:Y:S01]  /*03d0*/  HFMA2 R28, -RZ, RZ, 0, 0 ;  /* 0x00000000ff1c7431 */ /* 0x000fe200000001ff */
[----:B------:R-:W-:Y:S01]  /*03e0*/  CS2R R26, SRZ ;  /* 0x00000000001a7805 */ /* 0x000fe2000001ff00 */
[----:B--2---:R-:W-:Y:S02]  /*03f0*/  UISETP.GE.U32.AND UP0, UPT, UR8, 0x10, UPT ;  /* 0x000000100800788c */ /* 0x004fe4000bf06070 */
[----:B------:R-:W-:-:S07]  /*0400*/  IMAD R3, R2, UR8, RZ ;  /* 0x0000000802037c24 */ /* 0x000fce000f8e02ff */
[----:B------:R-:W-:Y:S05]  /*0410*/  BRA.U !UP0, `(.L_x_3) ;  /* 0x0000000508047547 */ /* 0x000fea000b800000 */
[----:B------:R-:W-:Y:S01]  /*0420*/  IMAD.U32 R4, RZ, RZ, UR20 ;  /* 0x00000014ff047e24 */ /* 0x000fe2000f8e00ff */
[----:B------:R-:W-:Y:S01]  /*0430*/  MOV R24, UR26 ;  /* 0x0000001a00187c02 */ /* 0x000fe20008000f00 */
[----:B------:R-:W-:Y:S01]  /*0440*/  IMAD.U32 R5, RZ, RZ, UR21 ;  /* 0x00000015ff057e24 */ /* 0x000fe2000f8e00ff */
[----:B------:R-:W-:Y:S01]  /*0450*/  CS2R R26, SRZ ;  /* 0x00000000001a7805 */ /* 0x000fe2000001ff00 */
[----:B------:R-:W-:Y:S02]  /*0460*/  IMAD.U32 R6, RZ, RZ, UR20 ;  /* 0x00000014ff067e24 */ /* 0x000fe4000f8e00ff */
[----:B------:R-:W-:Y:S02]  /*0470*/  IMAD.U32 R7, RZ, RZ, UR21 ;  /* 0x00000015ff077e24 */ /* 0x000fe4000f8e00ff */
[----:B------:R-:W-:-:S07]  /*0480*/  IMAD.MOV.U32 R25, RZ, RZ, R3 ;  /* 0x000000ffff197224 */ /* 0x000fce00078e0003 */
.L_x_4:
[----:B------:R-:W-:Y:S02]  /*0490*/  IMAD.MOV.U32 R20, RZ, RZ, 0x8 ;  /* 0x00000008ff147424 */ /* 0x000fe400078e00ff */
[----:B------:R-:W-:Y:S02]  /*04a0*/  IMAD.MOV.U32 R5, RZ, RZ, R7 ;  /* 0x000000ffff057224 */ /* 0x000fe400078e0007 */
[----:B------:R-:W-:-:S03]  /*04b0*/  IMAD.WIDE R20, R25, R20, UR6 ;  /* 0x0000000619147e25 */ /* 0x000fc6000f8e0214 */
[----:B0-----:R-:W2:Y:S04]  /*04c0*/  LDG.E.64 R6, desc[UR24][R4.64+-0x40] ;  /* 0xffffc01804067981 */ /* 0x001ea8000c1e1b00 */
[----:B------:R-:W2:Y:S04]  /*04d0*/  LDG.E.64 R8, desc[UR24][R20.64+-0x40] ;  /* 0xffffc01814087981 */ /* 0x000ea8000c1e1b00 */
[----:B------:R-:W3:Y:S04]  /*04e0*/  LDG.E.64 R10, desc[UR24][R4.64+-0x38] ;  /* 0xffffc818040a7981 */ /* 0x000ee8000c1e1b00 */
[----:B------:R-:W3:Y:S04]  /*04f0*/  LDG.E.64 R12, desc[UR24][R20.64+-0x38] ;  /* 0xffffc818140c7981 */ /* 0x000ee8000c1e1b00 */
[----:B------:R-:W4:Y:S04]  /*0500*/  LDG.E.64 R14, desc[UR24][R4.64+-0x30] ;  /* 0xffffd018040e7981 */ /* 0x000f28000c1e1b00 */
[----:B------:R-:W4:Y:S04]  /*0510*/  LDG.E.64 R16, desc[UR24][R20.64+-0x30] ;  /* 0xffffd01814107981 */ /* 0x000f28000c1e1b00 */
[----:B------:R-:W5:Y:S04]  /*0520*/  LDG.E.64 R18, desc[UR24][R20.64+0x30] ;  /* 0x0000301814127981 */ /* 0x000f68000c1e1b00 */
[----:B------:R-:W5:Y:S01]  /*0530*/  LDG.E.64 R22, desc[UR24][R4.64+0x38] ;  /* 0x0000381804167981 */ /* 0x000f62000c1e1b00 */
[----:B--2---:R-:W-:-:S03]  /*0540*/  DFMA R26, R6, R8, R26 ;  /* 0x00000008061a722b */ /* 0x004fc6000000001a */
[----:B------:R-:W2:Y:S04]  /*0550*/  LDG.E.64 R6, desc[UR24][R4.64+-0x28] ;  /* 0xffffd81804067981 */ /* 0x000ea8000c1e1b00 */
[----:B------:R-:W2:Y:S01]  /*0560*/  LDG.E.64 R8, desc[UR24][R20.64+-0x28] ;  /* 0xffffd81814087981 */ /* 0x000ea2000c1e1b00 */
[----:B---3--:R-:W-:-:S03]  /*0570*/  DFMA R26, R10, R12, R26 ;  /* 0x0000000c0a1a722b */ /* 0x008fc6000000001a */
[----:B------:R-:W3:Y:S04]  /*0580*/  LDG.E.64 R10, desc[UR24][R4.64+-0x20] ;  /* 0xffffe018040a7981 */ /* 0x000ee8000c1e1b00 */
[----:B------:R-:W3:Y:S01]  /*0590*/  LDG.E.64 R12, desc[UR24][R20.64+-0x20] ;  /* 0xffffe018140c7981 */ /* 0x000ee2000c1e1b00 */
[----:B----4-:R-:W-:-:S03]  /*05a0*/  DFMA R26, R14, R16, R26 ;  /* 0x000000100e1a722b */ /* 0x010fc6000000001a */
[----:B------:R-:W4:Y:S04]  /*05b0*/  LDG.E.64 R14, desc[UR24][R4.64+-0x18] ;  /* 0xffffe818040e7981 */ /* 0x000f28000c1e1b00 */
[----:B------:R-:W4:Y:S01]  /*05c0*/  LDG.E.64 R16, desc[UR24][R20.64+-0x18] ;  /* 0xffffe81814107981 */ /* 0x000f22000c1e1b00 */
        /* <DEDUP_REMOVED lines=25> */
[----:B------:R0:W5:Y:S04]  /*0760*/  LDG.E.64 R16, desc[UR24][R4.64+0x30] ;  /* 0x0000301804107981 */ /* 0x000168000c1e1b00 */
[----:B------:R-:W4:Y:S01]  /*0770*/  LDG.E.64 R26, desc[UR24][R20.64+0x38] ;  /* 0x00003818141a7981 */ /* 0x000f22000c1e1b00 */
[----:B------:R-:W-:-:S05]  /*0780*/  VIADD R24, R24, 0x10 ;  /* 0x0000001018187836 */ /* 0x000fca0000000000 */
[----:B------:R-:W-:Y:S02]  /*0790*/  ISETP.NE.AND P0, PT, R24, RZ, PT ;  /* 0x000000ff1800720c */ /* 0x000fe40003f05270 */
[----:B0-----:R-:W-:Y:S02]  /*07a0*/  IADD3 R4, P1, PT, R4, 0x80, RZ ;  /* 0x0000008004047810 */ /* 0x001fe40007f3e0ff */
[----:B------:R-:W-:Y:S01]  /*07b0*/  IADD3 R25, PT, PT, R25, 0x10, RZ ;  /* 0x0000001019197810 */ /* 0x000fe20007ffe0ff */
[----:B--2---:R-:W-:-:S08]  /*07c0*/  DFMA R6, R6, R8, R14 ;  /* 0x000000080606722b */ /* 0x004fd0000000000e */
[----:B---3--:R-:W-:-:S08]  /*07d0*/  DFMA R6, R10, R12, R6 ;  /* 0x0000000c0a06722b */ /* 0x008fd00000000006 */
[----:B-----5:R-:W-:-:S08]  /*07e0*/  DFMA R6, R16, R18, R6 ;  /* 0x000000121006722b */ /* 0x020fd00000000006 */
[----:B----4-:R-:W-:Y:S01]  /*07f0*/  DFMA R26, R22, R26, R6 ;  /* 0x0000001a161a722b */ /* 0x010fe20000000006 */
[----:B------:R-:W-:Y:S01]  /*0800*/  IMAD.X R7, RZ, RZ, R5, P1 ;  /* 0x000000ffff077224 */ /* 0x000fe200008e0605 */
[----:B------:R-:W-:Y:S09]  /*0810*/  @P0 BRA `(.L_x_4) ;  /* 0xfffffffc001c0947 */ /* 0x000ff2000383ffff */
[----:B------:R-:W-:-:S07]  /*0820*/  IMAD.U32 R28, RZ, RZ, UR19 ;  /* 0x00000013ff1c7e24 */ /* 0x000fce000f8e00ff */
.L_x_3:
[----:B------:R-:W-:-:S09]  /*0830*/  UISETP.NE.AND UP0, UPT, UR17, URZ, UPT ;  /* 0x000000ff1100728c */ /* 0x000fd2000bf05270 */
[----:B------:R-:W-:Y:S05]  /*0840*/  BRA.U !UP0, `(.L_x_5) ;  /* 0x0000000508807547 */ /* 0x000fea000b800000 */
[----:B------:R-:W-:Y:S02]  /*0850*/  UIADD3 UR8, UPT, UPT, UR17, -0x1, URZ ;  /* 0xffffffff11087890 */ /* 0x000fe4000fffe0ff */
[----:B------:R-:W-:Y:S02]  /*0860*/  UISETP.NE.AND UP1, UPT, UR18, URZ, UPT ;  /* 0x000000ff1200728c */ /* 0x000fe4000bf25270 */
[----:B------:R-:W-:-:S09]  /*0870*/  UISETP.GE.U32.AND UP0, UPT, UR8, 0x7, UPT ;  /* 0x000000070800788c */ /* 0x000fd2000bf06070 */
[----:B------:R-:W-:Y:S05]  /*0880*/  BRA.U !UP0, `(.L_x_6) ;  /* 0x00000001088c7547 */ /* 0x000fea000b800000 */
[----:B------:R-:W1:Y:S01]  /*0890*/  LDC.64 R4, c[0x0][0x380] ;  /* 0x0000e000ff047b82 */ /* 0x000e620000000a00 */
[C---:B------:R-:W-:Y:S01]  /*08a0*/  VIADD R13, R28.reuse, UR16 ;  /* 0x000000101c0d7c36 */ /* 0x040fe20008000000 */
[----:B------:R-:W-:Y:S01]  /*08b0*/  IADD3 R6, P0, PT, R28, UR16, RZ ;  /* 0x000000101c067c10 */ /* 0x000fe2000ff1e0ff */
[----:B------:R-:W-:-:S05]  /*08c0*/  IMAD.IADD R7, R3, 0x1, R28 ;  /* 0x0000000103077824 */ /* 0x000fca00078e021c */
[----:B------:R-:W2:Y:S01]  /*08d0*/  LDC.64 R24, c[0x0][0x380] ;  /* 0x0000e000ff187b82 */ /* 0x000ea20000000a00 */
[----:B-1----:R-:W-:-:S04]  /*08e0*/  IMAD.WIDE.U32 R12, R13, 0x8, R4 ;  /* 0x000000080d0c7825 */ /* 0x002fc800078e0004 */
[----:B------:R-:W-:Y:S02]  /*08f0*/  IMAD.WIDE R4, R7, 0x8, R4 ;  /* 0x0000000807047825 */ /* 0x000fe400078e0204 */
[----:B0-----:R-:W3:Y:S02]  /*0900*/  LDG.E.64 R12, desc[UR24][R12.64] ;  /* 0x000000180c0c7981 */ /* 0x001ee4000c1e1b00 */
[----:B------:R-:W-:Y:S01]  /*0910*/  IMAD.X R7, RZ, RZ, RZ, P0 ;  /* 0x000000ffff077224 */ /* 0x000fe200000e06ff */
[C---:B--2---:R-:W-:Y:S01]  /*0920*/  LEA R24, P0, R6.reuse, R24, 0x3 ;  /* 0x0000001806187211 */ /* 0x044fe200078018ff */
[----:B------:R-:W3:Y:S03]  /*0930*/  LDG.E.64 R14, desc[UR24][R4.64] ;  /* 0x00000018040e7981 */ /* 0x000ee6000c1e1b00 */
[----:B------:R-:W-:Y:S01]  /*0940*/  LEA.HI.X R25, R6, R25, R7, 0x3, P0 ;  /* 0x0000001906197211 */ /* 0x000fe200000f1c07 */
[----:B------:R-:W2:Y:S04]  /*0950*/  LDG.E.64 R8, desc[UR24][R4.64+0x8] ;  /* 0x0000081804087981 */ /* 0x000ea8000c1e1b00 */
[----:B------:R-:W2:Y:S04]  /*0960*/  LDG.E.64 R10, desc[UR24][R24.64+0x8] ;  /* 0x00000818180a7981 */ /* 0x000ea8000c1e1b00 */
[----:B------:R-:W4:Y:S04]  /*0970*/  LDG.E.64 R22, desc[UR24][R4.64+0x10] ;  /* 0x0000101804167981 */ /* 0x000f28000c1e1b00 */
[----:B------:R-:W4:Y:S04]  /*0980*/  LDG.E.64 R6, desc[UR24][R24.64+0x10] ;  /* 0x0000101818067981 */ /* 0x000f28000c1e1b00 */
[----:B------:R-:W5:Y:S04]  /*0990*/  LDG.E.64 R20, desc[UR24][R4.64+0x18] ;  /* 0x0000181804147981 */ /* 0x000f68000c1e1b00 */
[----:B------:R-:W5:Y:S04]  /*09a0*/  LDG.E.64 R18, desc[UR24][R24.64+0x18] ;  /* 0x0000181818127981 */ /* 0x000f68000c1e1b00 */
[----:B------:R-:W5:Y:S01]  /*09b0*/  LDG.E.64 R16, desc[UR24][R4.64+0x20] ;  /* 0x0000201804107981 */ /* 0x000f62000c1e1b00 */
[----:B---3--:R-:W-:-:S03]  /*09c0*/  DFMA R12, R12, R14, R26 ;  /* 0x0000000e0c0c722b */ /* 0x008fc6000000001a */
[----:B------:R-:W3:Y:S04]  /*09d0*/  LDG.E.64 R14, desc[UR24][R24.64+0x20] ;  /* 0x00002018180e7981 */ /* 0x000ee8000c1e1b00 */
[----:B------:R-:W3:Y:S01]  /*09e0*/  LDG.E.64 R26, desc[UR24][R24.64+0x38] ;  /* 0x00003818181a7981 */ /* 0x000ee2000c1e1b00 */
[----:B--2---:R-:W-:-:S03]  /*09f0*/  DFMA R8, R10, R8, R12 ;  /* 0x000000080a08722b */ /* 0x004fc6000000000c */
[----:B------:R-:W2:Y:S04]  /*0a00*/  LDG.E.64 R12, desc[UR24][R4.64+0x28] ;  /* 0x00002818040c7981 */ /* 0x000ea8000c1e1b00 */
[----:B------:R-:W2:Y:S01]  /*0a10*/  LDG.E.64 R10, desc[UR24][R24.64+0x28] ;  /* 0x00002818180a7981 */ /* 0x000ea2000c1e1b00 */
[----:B----4-:R-:W-:-:S03]  /*0a20*/  DFMA R22, R6, R22, R8 ;  /* 0x000000160616722b */ /* 0x010fc60000000008 */
[----:B------:R-:W4:Y:S04]  /*0a30*/  LDG.E.64 R8, desc[UR24][R4.64+0x30] ;  /* 0x0000301804087981 */ /* 0x000f28000c1e1b00 */
[----:B------:R-:W4:Y:S04]  /*0a40*/  LDG.E.64 R6, desc[UR24][R24.64+0x30] ;  /* 0x0000301818067981 */ /* 0x000f28000c1e1b00 */
[----:B------:R-:W4:Y:S01]  /*0a50*/  LDG.E.64 R4, desc[UR24][R4.64+0x38] ;  /* 0x0000381804047981 */ /* 0x000f22000c1e1b00 */
[----:B-----5:R-:W-:Y:S01]  /*0a60*/  DFMA R18, R18, R20, R22 ;  /* 0x000000141212722b */ /* 0x020fe20000000016 */
[----:B------:R-:W-:-:S07]  /*0a70*/  IADD3 R28, PT, PT, R28, 0x8, RZ ;  /* 0x000000081c1c7810 */ /* 0x000fce0007ffe0ff */
[----:B---3--:R-:W-:-:S08]  /*0a80*/  DFMA R14, R14, R16, R18 ;  /* 0x000000100e0e722b */ /* 0x008fd00000000012 */
[----:B--2---:R-:W-:-:S08]  /*0a90*/  DFMA R10, R10, R12, R14 ;  /* 0x0000000c0a0a722b */ /* 0x004fd0000000000e */
[----:B----4-:R-:W-:-:S08]  /*0aa0*/  DFMA R6, R6, R8, R10 ;  /* 0x000000080606722b */ /* 0x010fd0000000000a */
[----:B------:R-:W-:-:S11]  /*0ab0*/  DFMA R26, R26, R4, R6 ;  /* 0x000000041a1a722b */ /* 0x000fd60000000006 */
.L_x_6:
        /* <DEDUP_REMOVED lines=22> */
[----:B------:R-:W5:Y:S01]  /*0c20*/  LDG.E.64 R22, desc[UR24][R16.64+0x18] ;  /* 0x0000181810167981 */ /* 0x000f62000c1e1b00 */
[----:B------:R-:W-:Y:S01]  /*0c30*/  VIADD R28, R28, 0x4 ;  /* 0x000000041c1c7836 */ /* 0x000fe20000000000 */
[----:B---3--:R-:W-:-:S08]  /*0c40*/  DFMA R14, R12, R14, R26 ;  /* 0x0000000e0c0e722b */ /* 0x008fd0000000001a */
[----:B--2---:R-:W-:-:S08]  /*0c50*/  DFMA R8, R8, R10, R14 ;  /* 0x0000000a0808722b */ /* 0x004fd0000000000e */
[----:B----4-:R-:W-:-:S08]  /*0c60*/  DFMA R4, R4, R6, R8 ;  /* 0x000000060404722b */ /* 0x010fd00000000008 */
[----:B-----5:R-:W-:-:S11]  /*0c70*/  DFMA R26, R22, R20, R4 ;  /* 0x00000014161a722b */ /* 0x020fd60000000004 */
.L_x_7:
[----:B------:R-:W-:Y:S05]  /*0c80*/  BRA.U !UP1, `(.L_x_5) ;  /* 0x0000000109707547 */ /* 0x000fea000b800000 */
[----:B------:R-:W1:Y:S01]  /*0c90*/  LDC.64 R12, c[0x0][0x380] ;  /* 0x0000e000ff0c7b82 */ /* 0x000e620000000a00 */
[----:B------:R-:W-:Y:S01]  /*0ca0*/  IADD3 R5, PT, PT, R28, UR16, RZ ;  /* 0x000000101c057c10 */ /* 0x000fe2000fffe0ff */
[----:B------:R-:W-:-:S04]  /*0cb0*/  IMAD.IADD R3, R3, 0x1, R28 ;  /* 0x0000000103037824 */ /* 0x000fc800078e021c */
[----:B-1----:R-:W-:-:S04]  /*0cc0*/  IMAD.WIDE.U32 R4, R5, 0x8, R12 ;  /* 0x0000000805047825 */ /* 0x002fc800078e000c */
[----:B------:R-:W-:Y:S02]  /*0cd0*/  IMAD.WIDE R12, R3, 0x8, R12 ;  /* 0x00000008030c7825 */ /* 0x000fe400078e020c */
[----:B0-----:R-:W2:Y:S04]  /*0ce0*/  LDG.E.64 R4, desc[UR24][R4.64] ;  /* 0x0000001804047981 */ /* 0x001ea8000c1e1b00 */
[----:B------:R-:W2:Y:S01]  /*0cf0*/  LDG.E.64 R6, desc[UR24][R12.64] ;  /* 0x000000180c067981 */ /* 0x000ea2000c1e1b00 */
[----:B------:R-:W-:Y:S01]  /*0d00*/  UISETP.NE.AND UP0, UPT, UR12, 0x1, UPT ;  /* 0x000000010c00788c */ /* 0x000fe2000bf05270 */
[----:B--2---:R-:W-:-:S08]  /*0d10*/  DFMA R26, R4, R6, R26 ;  /* 0x00000006041a722b */ /* 0x004fd0000000001a */
[----:B------:R-:W-:Y:S05]  /*0d20*/  BRA.U !UP0, `(.L_x_5) ;  /* 0x0000000108487547 */ /* 0x000fea000b800000 */
[----:B------:R-:W0:Y:S01]  /*0d30*/  LDCU.64 UR14, c[0x0][0x380] ;  /* 0x00007000ff0e77ac */ /* 0x000e220008000a00 */
[----:B------:R-:W-:Y:S01]  /*0d40*/  R2UR UR9, R28 ;  /* 0x000000001c0972ca */ /* 0x000fe200000e0000 */
[----:B------:R-:W2:-:S12]  /*0d50*/  LDG.E.64 R6, desc[UR24][R12.64+0x8] ;  /* 0x000008180c067981 */ /* 0x000e98000c1e1b00 */
[----:B------:R-:W-:-:S04]  /*0d60*/  UIADD3 UR9, UP0, UPT, UR16, UR9, URZ ;  /* 0x0000000910097290 */ /* 0x000fc8000ff1e0ff */
[----:B------:R-:W-:Y:S02]  /*0d70*/  UIADD3.X UR23, UPT, UPT, URZ, URZ, URZ, UP0, !UPT ;  /* 0x000000ffff177290 */ /* 0x000fe400087fe4ff */
[----:B0-----:R-:W-:Y:S02]  /*0d80*/  ULEA UR8, UP1, UR9, UR14, 0x3 ;  /* 0x0000000e09087291 */ /* 0x001fe4000f8218ff */
[----:B------:R-:W-:Y:S02]  /*0d90*/  UISETP.NE.AND UP0, UPT, UR12, 0x2, UPT ;  /* 0x000000020c00788c */ /* 0x000fe4000bf05270 */
[----:B------:R-:W-:Y:S02]  /*0da0*/  ULEA.HI.X UR9, UR9, UR15, UR23, 0x3, UP1 ;  /* 0x0000000f09097291 */ /* 0x000fe400088f1c17 */
[----:B------:R-:W-:Y:S02]  /*0db0*/  IMAD.U32 R4, RZ, RZ, UR8 ;  /* 0x00000008ff047e24 */ /* 0x000fe4000f8e00ff */
[----:B------:R-:W-:-:S02]  /*0dc0*/  PLOP3.LUT P0, PT, PT, PT, UP0, 0x80, 0x8 ;  /* 0x000000000008781c */ /* 0x000fc40003f0f008 */
[----:B------:R-:W-:Y:S01]  /*0dd0*/  IMAD.U32 R5, RZ, RZ, UR9 ;  /* 0x00000009ff057e24 */ /* 0x000fe2000f8e00ff */
[----:B------:R-:W-:Y:S01]  /*0de0*/  MOV R9, UR9 ;  /* 0x0000000900097c02 */ /* 0x000fe20008000f00 */
[----:B------:R-:W-:-:S04]  /*0df0*/  IMAD.U32 R8, RZ, RZ, UR8 ;  /* 0x00000008ff087e24 */ /* 0x000fc8000f8e00ff */
[----:B------:R-:W2:Y:S05]  /*0e00*/  LDG.E.64 R4, desc[UR24][R4.64+0x8] ;  /* 0x0000081804047981 */ /* 0x000eaa000c1e1b00 */
[----:B------:R-:W3:Y:S04]  /*0e10*/  @P0 LDG.E.64 R10, desc[UR24][R12.64+0x10] ;  /* 0x000010180c0a0981 */ /* 0x000ee8000c1e1b00 */
[----:B------:R-:W3:Y:S01]  /*0e20*/  @P0 LDG.E.64 R8, desc[UR24][R8.64+0x10] ;  /* 0x0000101808080981 */ /* 0x000ee2000c1e1b00 */
[----:B--2---:R-:W-:-:S08]  /*0e30*/  DFMA R26, R4, R6, R26 ;  /* 0x00000006041a722b */ /* 0x004fd0000000001a */
[----:B---3--:R-:W-:-:S11]  /*0e40*/  @P0 DFMA R26, R8, R10, R26 ;  /* 0x0000000a081a022b */ /* 0x008fd6000000001a */
.L_x_5:
[----:B------:R-:W-:Y:S02]  /*0e50*/  IMAD.MOV.U32 R5, RZ, RZ, 0x8 ;  /* 0x00000008ff057424 */ /* 0x000fe400078e00ff */
[----:B------:R-:W-:Y:S02]  /*0e60*/  IMAD.U32 R12, RZ, RZ, UR4 ;  /* 0x00000004ff0c7e24 */ /* 0x000fe4000f8e00ff */
[----:B------:R-:W-:-:S04]  /*0e70*/  IMAD.WIDE R4, R0, R5, UR4 ;  /* 0x0000000400047e25 */ /* 0x000fc8000f8e0205 */
[----:B------:R-:W-:Y:S02]  /*0e80*/  IMAD.U32 R13, RZ, RZ, UR5 ;  /* 0x00000005ff0d7e24 */ /* 0x000fe4000f8e00ff */
[----:B0-----:R-:W2:Y:S04]  /*0e90*/  LDG.E.64 R4, desc[UR24][R4.64+0x8] ;  /* 0x0000081804047981 */ /* 0x001ea8000c1e1b00 */
[----:B------:R-:W2:Y:S01]  /*0ea0*/  LDG.E.64 R6, desc[UR24][R12.64] ;  /* 0x000000180c067981 */ /* 0x000ea2000c1e1b00 */
[----:B------:R-:W-:Y:S01]  /*0eb0*/  IMAD.MOV.U32 R8, RZ, RZ, 0x1 ;  /* 0x00000001ff087424 */ /* 0x000fe200078e00ff */
[----:B------:R-:W-:Y:S01]  /*0ec0*/  FSETP.GEU.AND P1, PT, |R27|, 6.5827683646048100446e-37, PT ;  /* 0x036000001b00780b */ /* 0x000fe20003f2e200 */
[----:B------:R-:W-:Y:S01]  /*0ed0*/  BSSY.RECONVERGENT B1, `(.L_x_8) ;  /* 0x0000012000017945 */ /* 0x000fe20003800200 */
[----:B--2---:R-:W-:-:S06]  /*0ee0*/  DMUL R6, R6, R4 ;  /* 0x0000000406067228 */ /* 0x004fcc0000000000 */
[----:B------:R-:W0:Y:S02]  /*0ef0*/  MUFU.RCP64H R9, R7 ;  /* 0x0000000700097308 */ /* 0x000e240000001800 */
[----:B0-----:R-:W-:-:S08]  /*0f00*/  DFMA R10, -R6, R8, 1 ;  /* 0x3ff00000060a742b */ /* 0x001fd00000000108 */
[----:B------:R-:W-:-:S08]  /*0f10*/  DFMA R10, R10, R10, R10 ;  /* 0x0000000a0a0a722b */ /* 0x000fd0000000000a */
[----:B------:R-:W-:-:S08]  /*0f20*/  DFMA R10, R8, R10, R8 ;  /* 0x0000000a080a722b */ /* 0x000fd00000000008 */
[----:B------:R-:W-:-:S08]  /*0f30*/  DFMA R8, -R6, R10, 1 ;  /* 0x3ff000000608742b */ /* 0x000fd0000000010a */
[----:B------:R-:W-:-:S08]  /*0f40*/  DFMA R8, R10, R8, R10 ;  /* 0x000000080a08722b */ /* 0x000fd0000000000a */
[----:B------:R-:W-:-:S08]  /*0f50*/  DMUL R10, R8, R26 ;  /* 0x0000001a080a7228 */ /* 0x000fd00000000000 */
[----:B------:R-:W-:-:S08]  /*0f60*/  DFMA R12, -R6, R10, R26 ;  /* 0x0000000a060c722b */ /* 0x000fd0000000011a */
[----:B------:R-:W-:-:S10]  /*0f70*/  DFMA R4, R8, R12, R10 ;  /* 0x0000000c0804722b */ /* 0x000fd4000000000a */
[----:B------:R-:W-:-:S05]  /*0f80*/  FFMA R3, RZ, R7, R5 ;  /* 0x00000007ff037223 */ /* 0x000fca0000000005 */
[----:B------:R-:W-:-:S13]  /*0f90*/  FSETP.GT.AND P0, PT, |R3|, 1.469367938527859385e-39, PT ;  /* 0x001000000300780b */ /* 0x000fda0003f04200 */
[----:B------:R-:W-:Y:S05]  /*0fa0*/  @P0 BRA P1, `(.L_x_9) ;  /* 0x0000000000100947 */ /* 0x000fea0000800000 */
[----:B------:R-:W-:-:S07]  /*0fb0*/  MOV R18, 0xfd0 ;  /* 0x00000fd000127802 */ /* 0x000fce0000000f00 */
[----:B------:R-:W-:Y:S05]  /*0fc0*/  CALL.REL.NOINC `($__internal_0_$__cuda_sm20_div_rn_f64_full) ;  /* 0x0000000000307944 */ /* 0x000fea0003c00000 */
[----:B------:R-:W-:Y:S01]  /*0fd0*/  MOV R4, R14 ;  /* 0x0000000e00047202 */ /* 0x000fe20000000f00 */
[----:B------:R-:W-:-:S07]  /*0fe0*/  IMAD.MOV.U32 R5, RZ, RZ, R15 ;  /* 0x000000ffff057224 */ /* 0x000fce00078e000f */
.L_x_9:
[----:B------:R-:W-:Y:S05]  /*0ff0*/  BSYNC.RECONVERGENT B1 ;  /* 0x0000000000017941 */ /* 0x000fea0003800200 */
.L_x_8:
[----:B------:R-:W0:Y:S01]  /*1000*/  LDC.64 R6, c[0x0][0x390] ;  /* 0x0000e400ff067b82 */ /* 0x000e220000000a00 */
[----:B------:R-:W-:Y:S02]  /*1010*/  VIADD R3, R2, UR11 ;  /* 0x0000000b02037c36 */ /* 0x000fe40008000000 */
[----:B------:R-:W-:-:S05]  /*1020*/  VIADD R0, R0, UR22 ;  /* 0x0000001600007c36 */ /* 0x000fca0008000000 */
[----:B------:R-:W-:Y:S01]  /*1030*/  ISETP.GE.AND P0, PT, R0, UR10, PT ;  /* 0x0000000a00007c0c */ /* 0x000fe2000bf06270 */
[----:B0-----:R-:W-:-:S05]  /*1040*/  IMAD.WIDE R2, R3, 0x8, R6 ;  /* 0x0000000803027825 */ /* 0x001fca00078e0206 */
[----:B------:R2:W-:Y:S07]  /*1050*/  STG.E.64 desc[UR24][R2.64], R4 ;  /* 0x0000000402007986 */ /* 0x0005ee000c101b18 */
[----:B------:R-:W-:Y:S05]  /*1060*/  @!P0 BRA `(.L_x_10) ;  /* 0xfffffff000d08947 */ /* 0x000fea000383ffff */
[----:B------:R-:W-:Y:S05]  /*1070*/  BSYNC.RECONVERGENT B0 ;  /* 0x0000000000007941 */ /* 0x000fea0003800200 */
.L_x_2:
[----:B------:R-:W-:Y:S05]  /*1080*/  EXIT ;  /* 0x000000000000794d */ /* 0x000fea0003800000 */
        .weak           $__internal_0_$__cuda_sm20_div_rn_f64_full
        .type           $__internal_0_$__cuda_sm20_div_rn_f64_full,@function
        .size           $__internal_0_$__cuda_sm20_div_rn_f64_full,(.L_x_44 - $__internal_0_$__cuda_sm20_div_rn_f64_full)
$__internal_0_$__cuda_sm20_div_rn_f64_full:
[C---:B------:R-:W-:Y:S01]  /*1090*/  FSETP.GEU.AND P0, PT, |R7|.reuse, 1.469367938527859385e-39, PT ;  /* 0x001000000700780b */ /* 0x040fe20003f0e200 */
[----:B------:R-:W-:Y:S01]  /*10a0*/  IMAD.MOV.U32 R9, RZ, RZ, R27 ;  /* 0x000000ffff097224 */ /* 0x000fe200078e001b */
[C---:B------:R-:W-:Y:S01]  /*10b0*/  LOP3.LUT R4, R7.reuse, 0x800fffff, RZ, 0xc0, !PT ;  /* 0x800fffff07047812 */ /* 0x040fe200078ec0ff */
[----:B------:R-:W-:Y:S01]  /*10c0*/  IMAD.MOV.U32 R12, RZ, RZ, 0x1 ;  /* 0x00000001ff0c7424 */ /* 0x000fe200078e00ff */
[----:B------:R-:W-:Y:S01]  /*10d0*/  LOP3.LUT R23, R7, 0x7ff00000, RZ, 0xc0, !PT ;  /* 0x7ff0000007177812 */ /* 0x000fe200078ec0ff */
[----:B------:R-:W-:Y:S01]  /*10e0*/  IMAD.MOV.U32 R21, RZ, RZ, 0x1ca00000 ;  /* 0x1ca00000ff157424 */ /* 0x000fe200078e00ff */
[----:B------:R-:W-:Y:S01]  /*10f0*/  LOP3.LUT R5, R4, 0x3ff00000, RZ, 0xfc, !PT ;  /* 0x3ff0000004057812 */ /* 0x000fe200078efcff */
[----:B------:R-:W-:Y:S01]  /*1100*/  IMAD.MOV.U32 R4, RZ, RZ, R6 ;  /* 0x000000ffff047224 */ /* 0x000fe200078e0006 */
[C---:B------:R-:W-:Y:S01]  /*1110*/  FSETP.GEU.AND P3, PT, |R9|.reuse, 1.469367938527859385e-39, PT ;  /* 0x001000000900780b */ /* 0x040fe20003f6e200 */
[----:B------:R-:W-:Y:S01]  /*1120*/  BSSY.RECONVERGENT B2, `(.L_x_11) ;  /* 0x0000050000027945 */ /* 0x000fe20003800200 */
[----:B------:R-:W-:-:S02]  /*1130*/  LOP3.LUT R20, R9, 0x7ff00000, RZ, 0xc0, !PT ;  /* 0x7ff0000009147812 */ /* 0x000fc400078ec0ff */
[----:B------:R-:W-:Y:S01]  /*1140*/  MOV R8, R26 ;  /* 0x0000001a00087202 */ /* 0x000fe20000000f00 */
[----:B------:R-:W-:Y:S01]  /*1150*/  @!P0 DMUL R4, R6, 8.98846567431157953865e+307 ;  /* 0x7fe0000006048828 */ /* 0x000fe20000000000 */
[----:B------:R-:W-:Y:S01]  /*1160*/  ISETP.GE.U32.AND P2, PT, R20, R23, PT ;  /* 0x000000171400720c */ /* 0x000fe20003f46070 */
[----:B------:R-:W-:-:S04]  /*1170*/  IMAD.MOV.U32 R22, RZ, RZ, R20 ;  /* 0x000000ffff167224 */ /* 0x000fc800078e0014 */
[----:B------:R-:W0:Y:S02]  /*1180*/  MUFU.RCP64H R13, R5 ;  /* 0x00000005000d7308 */ /* 0x000e240000001800 */
[----:B------:R-:W-:Y:S02]  /*1190*/  @!P3 LOP3.LUT R15, R7, 0x7ff00000, RZ, 0xc0, !PT ;  /* 0x7ff00000070fb812 */ /* 0x000fe400078ec0ff */
[----:B------:R-:W-:Y:S02]  /*11a0*/  @!P0 LOP3.LUT R23, R5, 0x7ff00000, RZ, 0xc0, !PT ;  /* 0x7ff0000005178812 */ /* 0x000fe400078ec0ff */
[----:B------:R-:W-:-:S03]  /*11b0*/  @!P3 ISETP.GE.U32.AND P4, PT, R20, R15, PT ;  /* 0x0000000f1400b20c */ /* 0x000fc60003f86070 */
[----:B------:R-:W-:Y:S01]  /*11c0*/  VIADD R25, R23, 0xffffffff ;  /* 0xffffffff17197836 */ /* 0x000fe20000000000 */
[----:B------:R-:W-:-:S04]  /*11d0*/  @!P3 SEL R15, R21, 0x63400000, !P4 ;  /* 0x63400000150fb807 */ /* 0x000fc80006000000 */
[----:B------:R-:W-:Y:S01]  /*11e0*/  @!P3 LOP3.LUT R16, R15, 0x80000000, R9, 0xf8, !PT ;  /* 0x800000000f10b812 */ /* 0x000fe200078ef809 */
[----:B0-----:R-:W-:-:S03]  /*11f0*/  DFMA R10, R12, -R4, 1 ;  /* 0x3ff000000c0a742b */ /* 0x001fc60000000804 */
[----:B------:R-:W-:Y:S02]  /*1200*/  @!P3 LOP3.LUT R17, R16, 0x100000, RZ, 0xfc, !PT ;  /* 0x001000001011b812 */ /* 0x000fe400078efcff */
[----:B------:R-:W-:-:S03]  /*1210*/  @!P3 MOV R16, RZ ;  /* 0x000000ff0010b202 */ /* 0x000fc60000000f00 */
[----:B------:R-:W-:-:S08]  /*1220*/  DFMA R10, R10, R10, R10 ;  /* 0x0000000a0a0a722b */ /* 0x000fd0000000000a */
[----:B------:R-:W-:Y:S01]  /*1230*/  DFMA R12, R12, R10, R12 ;  /* 0x0000000a0c0c722b */ /* 0x000fe2000000000c */
[----:B------:R-:W-:Y:S01]  /*1240*/  SEL R11, R21, 0x63400000, !P2 ;  /* 0x63400000150b7807 */ /* 0x000fe20005000000 */
[----:B------:R-:W-:-:S03]  /*1250*/  IMAD.MOV.U32 R10, RZ, RZ, R8 ;  /* 0x000000ffff0a7224 */ /* 0x000fc600078e0008 */
[----:B------:R-:W-:-:S03]  /*1260*/  LOP3.LUT R11, R11, 0x800fffff, R9, 0xf8, !PT ;  /* 0x800fffff0b0b7812 */ /* 0x000fc600078ef809 */
[----:B------:R-:W-:-:S03]  /*1270*/  DFMA R14, R12, -R4, 1 ;  /* 0x3ff000000c0e742b */ /* 0x000fc60000000804 */
[----:B------:R-:W-:-:S05]  /*1280*/  @!P3 DFMA R10, R10, 2, -R16 ;  /* 0x400000000a0ab82b */ /* 0x000fca0000000810 */
[----:B------:R-:W-:-:S05]  /*1290*/  DFMA R14, R12, R14, R12 ;  /* 0x0000000e0c0e722b */ /* 0x000fca000000000c */
[----:B------:R-:W-:-:S03]  /*12a0*/  @!P3 LOP3.LUT R22, R11, 0x7ff00000, RZ, 0xc0, !PT ;  /* 0x7ff000000b16b812 */ /* 0x000fc600078ec0ff */
[----:B------:R-:W-:Y:S02]  /*12b0*/  DMUL R12, R14, R10 ;  /* 0x0000000a0e0c7228 */ /* 0x000fe40000000000 */
[----:B------:R-:W-:-:S05]  /*12c0*/  VIADD R24, R22, 0xffffffff ;  /* 0xffffffff16187836 */ /* 0x000fca0000000000 */
[----:B------:R-:W-:Y:S01]  /*12d0*/  ISETP.GT.U32.AND P0, PT, R24, 0x7feffffe, PT ;  /* 0x7feffffe1800780c */ /* 0x000fe20003f04070 */
[----:B------:R-:W-:-:S03]  /*12e0*/  DFMA R16, R12, -R4, R10 ;  /* 0x800000040c10722b */ /* 0x000fc6000000000a */
[----:B------:R-:W-:-:S05]  /*12f0*/  ISETP.GT.U32.OR P0, PT, R25, 0x7feffffe, P0 ;  /* 0x7feffffe1900780c */ /* 0x000fca0000704470 */
[----:B------:R-:W-:-:S08]  /*1300*/  DFMA R12, R14, R16, R12 ;  /* 0x000000100e0c722b */ /* 0x000fd0000000000c */
[----:B------:R-:W-:Y:S05]  /*1310*/  @P0 BRA `(.L_x_12) ;  /* 0x00000000006c0947 */ /* 0x000fea0003800000 */
[----:B------:R-:W-:Y:S01]  /*1320*/  LOP3.LUT R9, R7, 0x7ff00000, RZ, 0xc0, !PT ;  /* 0x7ff0000007097812 */ /* 0x000fe200078ec0ff */
[----:B------:R-:W-:-:S03]  /*1330*/  IMAD.MOV.U32 R16, RZ, RZ, RZ ;  /* 0x000000ffff107224 */ /* 0x000fc600078e00ff */
[CC--:B------:R-:W-:Y:S02]  /*1340*/  VIADDMNMX R8, R20.reuse, -R9.reuse, 0xb9600000, !PT ;  /* 0xb960000014087446 */ /* 0x0c0fe40007800909 */
[----:B------:R-:W-:Y:S02]  /*1350*/  ISETP.GE.U32.AND P0, PT, R20, R9, PT ;  /* 0x000000091400720c */ /* 0x000fe40003f06070 */
[----:B------:R-:W-:Y:S02]  /*1360*/  VIMNMX R8, PT, PT, R8, 0x46a00000, PT ;  /* 0x46a0000008087848 */ /* 0x000fe40003fe0100 */
[----:B------:R-:W-:-:S05]  /*1370*/  SEL R21, R21, 0x63400000, !P0 ;  /* 0x6340000015157807 */ /* 0x000fca0004000000 */
[----:B------:R-:W-:-:S05]  /*1380*/  IMAD.IADD R8, R8, 0x1, -R21 ;  /* 0x0000000108087824 */ /* 0x000fca00078e0a15 */
[----:B------:R-:W-:-:S06]  /*1390*/  IADD3 R17, PT, PT, R8, 0x7fe00000, RZ ;  /* 0x7fe0000008117810 */ /* 0x000fcc0007ffe0ff */
[----:B------:R-:W-:-:S10]  /*13a0*/  DMUL R14, R12, R16 ;  /* 0x000000100c0e7228 */ /* 0x000fd40000000000 */
[----:B------:R-:W-:-:S13]  /*13b0*/  FSETP.GTU.AND P0, PT, |R15|, 1.469367938527859385e-39, PT ;  /* 0x001000000f00780b */ /* 0x000fda0003f0c200 */
[----:B------:R-:W-:Y:S05]  /*13c0*/  @P0 BRA `(.L_x_13) ;  /* 0x0000000000940947 */ /* 0x000fea0003800000 */
[----:B------:R-:W-:Y:S01]  /*13d0*/  DFMA R4, R12, -R4, R10 ;  /* 0x800000040c04722b */ /* 0x000fe2000000000a */
[----:B------:R-:W-:-:S09]  /*13e0*/  IMAD.MOV.U32 R16, RZ, RZ, RZ ;  /* 0x000000ffff107224 */ /* 0x000fd200078e00ff */
[C---:B------:R-:W-:Y:S02]  /*13f0*/  FSETP.NEU.AND P0, PT, R5.reuse, RZ, PT ;  /* 0x000000ff0500720b */ /* 0x040fe40003f0d000 */
[----:B------:R-:W-:-:S04]  /*1400*/  LOP3.LUT R7, R5, 0x80000000, R7, 0x48, !PT ;  /* 0x8000000005077812 */ /* 0x000fc800078e4807 */
[----:B------:R-:W-:-:S07]  /*1410*/  LOP3.LUT R17, R7, R17, RZ, 0xfc, !PT ;  /* 0x0000001107117212 */ /* 0x000fce00078efcff */
[----:B------:R-:W-:Y:S05]  /*1420*/  @!P0 BRA `(.L_x_13) ;  /* 0x00000000007c8947 */ /* 0x000fea0003800000 */
[----:B------:R-:W-:Y:S02]  /*1430*/  IMAD.MOV R5, RZ, RZ, -R8 ;  /* 0x000000ffff057224 */ /* 0x000fe400078e0a08 */
[----:B------:R-:W-:-:S06]  /*1440*/  IMAD.MOV.U32 R4, RZ, RZ, RZ ;  /* 0x000000ffff047224 */ /* 0x000fcc00078e00ff */
[----:B------:R-:W-:Y:S02]  /*1450*/  DFMA R4, R14, -R4, R12 ;  /* 0x800000040e04722b */ /* 0x000fe4000000000c */
[----:B------:R-:W-:-:S04]  /*1460*/  DMUL.RP R12, R12, R16 ;  /* 0x000000100c0c7228 */ /* 0x000fc80000008000 */
[----:B------:R-:W-:-:S04]  /*1470*/  IADD3 R4, PT, PT, -R8, -0x43300000, RZ ;  /* 0xbcd0000008047810 */ /* 0x000fc80007ffe1ff */
[----:B------:R-:W-:Y:S02]  /*1480*/  FSETP.NEU.AND P0, PT, |R5|, R4, PT ;  /* 0x000000040500720b */ /* 0x000fe40003f0d200 */
[----:B------:R-:W-:Y:S02]  /*1490*/  LOP3.LUT R7, R13, R7, RZ, 0x3c, !PT ;  /* 0x000000070d077212 */ /* 0x000fe400078e3cff */
[----:B------:R-:W-:Y:S02]  /*14a0*/  FSEL R14, R12, R14, !P0 ;  /* 0x0000000e0c0e7208 */ /* 0x000fe40004000000 */
[----:B------:R-:W-:Y:S01]  /*14b0*/  FSEL R15, R7, R15, !P0 ;  /* 0x0000000f070f7208 */ /* 0x000fe20004000000 */
[----:B------:R-:W-:Y:S06]  /*14c0*/  BRA `(.L_x_13) ;  /* 0x0000000000547947 */ /* 0x000fec0003800000 */
.L_x_12:
[----:B------:R-:W-:-:S14]  /*14d0*/  DSETP.NAN.AND P0, PT, R8, R8, PT ;  /* 0x000000080800722a */ /* 0x000fdc0003f08000 */
[----:B------:R-:W-:Y:S05]  /*14e0*/  @P0 BRA `(.L_x_14) ;  /* 0x0000000000440947 */ /* 0x000fea0003800000 */
[----:B------:R-:W-:-:S14]  /*14f0*/  DSETP.NAN.AND P0, PT, R6, R6, PT ;  /* 0x000000060600722a */ /* 0x000fdc0003f08000 */
[----:B------:R-:W-:Y:S05]  /*1500*/  @P0 BRA `(.L_x_15) ;  /* 0x0000000000300947 */ /* 0x000fea0003800000 */
[----:B------:R-:W-:Y:S01]  /*1510*/  ISETP.NE.AND P0, PT, R22, R23, PT ;  /* 0x000000171600720c */ /* 0x000fe20003f05270 */
[----:B------:R-:W-:Y:S01]  /*1520*/  IMAD.MOV.U32 R15, RZ, RZ, -0x80000 ;  /* 0xfff80000ff0f7424 */ /* 0x000fe200078e00ff */
[----:B------:R-:W-:-:S11]  /*1530*/  MOV R14, 0x0 ;  /* 0x00000000000e7802 */ /* 0x000fd60000000f00 */
[----:B------:R-:W-:Y:S05]  /*1540*/  @!P0 BRA `(.L_x_13) ;  /* 0x0000000000348947 */ /* 0x000fea0003800000 */
[----:B------:R-:W-:Y:S02]  /*1550*/  ISETP.NE.AND P0, PT, R22, 0x7ff00000, PT ;  /* 0x7ff000001600780c */ /* 0x000fe40003f05270 */
[----:B------:R-:W-:Y:S02]  /*1560*/  LOP3.LUT R15, R9, 0x80000000, R7, 0x48, !PT ;  /* 0x80000000090f7812 */ /* 0x000fe400078e4807 */
[----:B------:R-:W-:-:S13]  /*1570*/  ISETP.EQ.OR P0, PT, R23, RZ, !P0 ;  /* 0x000000ff1700720c */ /* 0x000fda0004702670 */
[----:B------:R-:W-:Y:S01]  /*1580*/  @P0 LOP3.LUT R4, R15, 0x7ff00000, RZ, 0xfc, !PT ;  /* 0x7ff000000f040812 */ /* 0x000fe200078efcff */
[----:B------:R-:W-:Y:S02]  /*1590*/  @!P0 IMAD.MOV.U32 R14, RZ, RZ, RZ ;  /* 0x000000ffff0e8224 */ /* 0x000fe400078e00ff */
[----:B------:R-:W-:Y:S02]  /*15a0*/  @P0 IMAD.MOV.U32 R14, RZ, RZ, RZ ;  /* 0x000000ffff0e0224 */ /* 0x000fe400078e00ff */
[----:B------:R-:W-:Y:S01]  /*15b0*/  @P0 IMAD.MOV.U32 R15, RZ, RZ, R4 ;  /* 0x000000ffff0f0224 */ /* 0x000fe200078e0004 */
[----:B------:R-:W-:Y:S06]  /*15c0*/  BRA `(.L_x_13) ;  /* 0x0000000000147947 */ /* 0x000fec0003800000 */
.L_x_15:
[----:B------:R-:W-:Y:S02]  /*15d0*/  LOP3.LUT R15, R7, 0x80000, RZ, 0xfc, !PT ;  /* 0x00080000070f7812 */ /* 0x000fe400078efcff */
[----:B------:R-:W-:Y:S01]  /*15e0*/  MOV R14, R6 ;  /* 0x00000006000e7202 */ /* 0x000fe20000000f00 */
[----:B------:R-:W-:Y:S06]  /*15f0*/  BRA `(.L_x_13) ;  /* 0x0000000000087947 */ /* 0x000fec0003800000 */
.L_x_14:
[----:B------:R-:W-:Y:S01]  /*1600*/  LOP3.LUT R15, R9, 0x80000, RZ, 0xfc, !PT ;  /* 0x00080000090f7812 */ /* 0x000fe200078efcff */
[----:B------:R-:W-:-:S07]  /*1610*/  IMAD.MOV.U32 R14, RZ, RZ, R8 ;  /* 0x000000ffff0e7224 */ /* 0x000fce00078e0008 */
.L_x_13:
[----:B------:R-:W-:Y:S05]  /*1620*/  BSYNC.RECONVERGENT B2 ;  /* 0x0000000000027941 */ /* 0x000fea0003800200 */
.L_x_11:
[----:B------:R-:W-:Y:S02]  /*1630*/  IMAD.MOV.U32 R4, RZ, RZ, R18 ;  /* 0x000000ffff047224 */ /* 0x000fe400078e0012 */
[----:B------:R-:W-:-:S04]  /*1640*/  IMAD.MOV.U32 R5, RZ, RZ, 0x0 ;  /* 0x00000000ff057424 */ /* 0x000fc800078e00ff */
[----:B------:R-:W-:Y:S05]  /*1650*/  RET.REL.NODEC R4 `(_Z14kernel_pearsonPKdS0_Pdii) ;  /* 0xffffffe804687950 */ /* 0x000fea0003c3ffff */
.L_x_16:
[----:B------:R-:W-:-:S00]  /*1660*/  BRA `(.L_x_16) ;  /* 0xfffffffc00fc7947 */ /* 0x000fc0000383ffff */
[----:B------:R-:W-:-:S00]  /*1670*/  NOP ;  /* 0x0000000000007918 */ /* 0x000fc00000000000 */
        /* <DEDUP_REMOVED lines=8> */
.L_x_44:


//--------------------- .text._Z13kernel_mm_stdPKdS0_PdS1_ii --------------------------
	.section	.text._Z13kernel_mm_stdPKdS0_PdS1_ii,"ax",@progbits
	.align	128
        .global         _Z13kernel_mm_stdPKdS0_PdS1_ii
        .type           _Z13kernel_mm_stdPKdS0_PdS1_ii,@function
        .size           _Z13kernel_mm_stdPKdS0_PdS1_ii,(.L_x_45 - _Z13kernel_mm_stdPKdS0_PdS1_ii)
        .other          _Z13kernel_mm_stdPKdS0_PdS1_ii,@"STO_CUDA_ENTRY STV_DEFAULT"
_Z13kernel_mm_stdPKdS0_PdS1_ii:
.text._Z13kernel_mm_stdPKdS0_PdS1_ii:
[----:B------:R-:W-:Y:S01]  /*0000*/  LDC R1, c[0x0][0x37c] ;  /* 0x0000df00ff017b82 */ /* 0x000fe20000000800 */
[----:B------:R-:W0:Y:S07]  /*0010*/  S2R R3, SR_TID.X ;  /* 0x0000000000037919 */ /* 0x000e2e0000002100 */
[----:B------:R-:W0:Y:S01]  /*0020*/  S2UR UR4, SR_CTAID.X ;  /* 0x00000000000479c3 */ /* 0x000e220000002500 */
[----:B------:R-:W1:Y:S07]  /*0030*/  LDCU UR5, c[0x0][0x3a0] ;  /* 0x00007400ff0577ac */ /* 0x000e6e0008000800 */
[----:B------:R-:W0:Y:S02]  /*0040*/  LDC R0, c[0x0][0x360] ;  /* 0x0000d800ff007b82 */ /* 0x000e240000000800 */
[----:B0-----:R-:W-:-:S05]  /*0050*/  IMAD R0, R0, UR4, R3 ;  /* 0x0000000400007c24 */ /* 0x001fca000f8e0203 */
[----:B-1----:R-:W-:-:S13]  /*0060*/  ISETP.GE.AND P0, PT, R0, UR5, PT ;  /* 0x0000000500007c0c */ /* 0x002fda000bf06270 */
[----:B------:R-:W-:Y:S05]  /*0070*/  @P0 EXIT ;  /* 0x000000000000094d */ /* 0x000fea0003800000 */
[----:B------:R-:W0:Y:S01]  /*0080*/  LDCU UR9, c[0x0][0x3a4] ;  /* 0x00007480ff0977ac */ /* 0x000e220008000800 */
[----:B------:R-:W-:Y:S01]  /*0090*/  CS2R R8, SRZ ;  /* 0x0000000000087805 */ /* 0x000fe2000001ff00 */
[----:B------:R-:W1:Y:S01]  /*00a0*/  LDCU.64 UR16, c[0x0][0x358] ;  /* 0x00006b00ff1077ac */ /* 0x000e620008000a00 */
[----:B0-----:R-:W-:-:S09]  /*00b0*/  UISETP.GE.AND UP0, UPT, UR9, 0x1, UPT ;  /* 0x000000010900788c */ /* 0x001fd2000bf06270 */
[----:B-1----:R-:W-:Y:S05]  /*00c0*/  BRA.U !UP0, `(.L_x_17) ;  /* 0x0000000d083c7547 */ /* 0x002fea000b800000 */
[----:B------:R-:W0:Y:S01]  /*00d0*/  LDC.64 R2, c[0x0][0x388] ;  /* 0x0000e200ff027b82 */ /* 0x000e220000000a00 */
[----:B------:R-:W-:Y:S02]  /*00e0*/  UISETP.GE.U32.AND UP1, UPT, UR9, 0x10, UPT ;  /* 0x000000100900788c */ /* 0x000fe4000bf26070 */
[C---:B------:R-:W-:Y:S01]  /*00f0*/  IMAD R16, R0.reuse, UR9, RZ ;  /* 0x0000000900107c24 */ /* 0x040fe2000f8e02ff */
[----:B------:R-:W-:Y:S01]  /*0100*/  ULOP3.LUT UR14, UR9, 0xf, URZ, 0xc0, !UPT ;  /* 0x0000000f090e7892 */ /* 0x000fe2000f8ec0ff */
[----:B------:R-:W-:Y:S01]  /*0110*/  CS2R R8, SRZ ;  /* 0x0000000000087805 */ /* 0x000fe2000001ff00 */
[----:B------:R-:W-:Y:S02]  /*0120*/  UMOV UR4, URZ ;  /* 0x000000ff00047c82 */ /* 0x000fe40008000000 */
[----:B------:R-:W-:Y:S01]  /*0130*/  UISETP.NE.AND UP0, UPT, UR14, URZ, UPT ;  /* 0x000000ff0e00728c */ /* 0x000fe2000bf05270 */
[----:B0-----:R-:W-:Y:S01]  /*0140*/  IMAD.WIDE R2, R0, 0x8, R2 ;  /* 0x0000000800027825 */ /* 0x001fe200078e0202 */
[----:B------:R-:W-:Y:S09]  /*0150*/  BRA.U !UP1, `(.L_x_18) ;  /* 0x0000000509907547 */ /* 0x000ff2000b800000 */
[----:B------:R-:W0:Y:S01]  /*0160*/  LDCU.64 UR10, c[0x0][0x380] ;  /* 0x00007000ff0a77ac */ /* 0x000e220008000a00 */
[----:B------:R-:W-:Y:S02]  /*0170*/  MOV R17, R16 ;  /* 0x0000001000117202 */ /* 0x000fe40000000f00 */
[----:B------:R-:W-:Y:S01]  /*0180*/  CS2R R8, SRZ ;  /* 0x0000000000087805 */ /* 0x000fe2000001ff00 */
[----:B------:R-:W1:Y:S01]  /*0190*/  LDCU.64 UR12, c[0x0][0x390] ;  /* 0x00007200ff0c77ac */ /* 0x000e620008000a00 */
[----:B------:R-:W-:Y:S02]  /*01a0*/  ULOP3.LUT UR4, UR9, 0x7ffffff0, URZ, 0xc0, !UPT ;  /* 0x7ffffff009047892 */ /* 0x000fe4000f8ec0ff */
[----:B0-----:R-:W-:Y:S02]  /*01b0*/  UIADD3 UR7, UP1, UPT, UR10, 0x40, URZ ;  /* 0x000000400a077890 */ /* 0x001fe4000ff3e0ff */
[----:B------:R-:W-:Y:S02]  /*01c0*/  UIADD3 UR10, UPT, UPT, -UR4, URZ, URZ ;  /* 0x000000ff040a7290 */ /* 0x000fe4000fffe1ff */
[----:B-1----:R-:W-:-:S02]  /*01d0*/  UIADD3 UR5, UP2, UPT, UR12, 0x40, URZ ;  /* 0x000000400c057890 */ /* 0x002fc4000ff5e0ff */
[----:B------:R-:W-:Y:S02]  /*01e0*/  UIADD3.X UR8, UPT, UPT, URZ, UR11, URZ, UP1, !UPT ;  /* 0x0000000bff087290 */ /* 0x000fe40008ffe4ff */
[----:B------:R-:W-:-:S12]  /*01f0*/  UIADD3.X UR6, UPT, UPT, URZ, UR13, URZ, UP2, !UPT ;  /* 0x0000000dff067290 */ /* 0x000fd800097fe4ff */
.L_x_19:
[----:B------:R-:W-:Y:S01]  /*0200*/  MOV R4, UR7 ;  /* 0x0000000700047c02 */ /* 0x000fe20008000f00 */
[----:B------:R-:W-:Y:S01]  /*0210*/  IMAD.U32 R5, RZ, RZ, UR8 ;  /* 0x00000008ff057e24 */ /* 0x000fe2000f8e00ff */
[----:B---3--:R-:W2:Y:S03]  /*0220*/  LDG.E.64 R6, desc[UR16][R2.64] ;  /* 0x0000001002067981 */ /* 0x008ea6000c1e1b00 */
[----:B------:R-:W-:-:S05]  /*0230*/  IMAD.WIDE R4, R17, 0x8, R4 ;  /* 0x0000000811047825 */ /* 0x000fca00078e0204 */
[----:B------:R-:W2:Y:S01]  /*0240*/  LDG.E.64 R12, desc[UR16][R4.64+-0x40] ;  /* 0xffffc010040c7981 */ /* 0x000ea2000c1e1b00 */
[----:B------:R-:W-:Y:S01]  /*0250*/  MOV R10, UR5 ;  /* 0x00000005000a7c02 */ /* 0x000fe20008000f00 */
[----:B------:R-:W-:Y:S01]  /*0260*/  IMAD.U32 R11, RZ, RZ, UR6 ;  /* 0x00000006ff0b7e24 */ /* 0x000fe2000f8e00ff */
[----:B--2---:R-:W-:-:S03]  /*0270*/  DADD R12, R12, -R6 ;  /* 0x000000000c0c7229 */ /* 0x004fc60000000806 */
[----:B------:R-:W-:-:S05]  /*0280*/  IMAD.WIDE R6, R17, 0x8, R10 ;  /* 0x0000000811067825 */ /* 0x000fca00078e020a */
[----:B------:R0:W-:Y:S04]  /*0290*/  STG.E.64 desc[UR16][R6.64+-0x40], R12 ;  /* 0xffffc00c06007986 */ /* 0x0001e8000c101b10 */
[----:B------:R-:W2:Y:S04]  /*02a0*/  LDG.E.64 R10, desc[UR16][R4.64+-0x38] ;  /* 0xffffc810040a7981 */ /* 0x000ea8000c1e1b00 */
[----:B------:R-:W2:Y:S02]  /*02b0*/  LDG.E.64 R14, desc[UR16][R2.64] ;  /* 0x00000010020e7981 */ /* 0x000ea4000c1e1b00 */
[----:B--2---:R-:W-:-:S07]  /*02c0*/  DADD R10, R10, -R14 ;  /* 0x000000000a0a7229 */ /* 0x004fce000000080e */
[----:B------:R1:W-:Y:S04]  /*02d0*/  STG.E.64 desc[UR16][R6.64+-0x38], R10 ;  /* 0xffffc80a06007986 */ /* 0x0003e8000c101b10 */
[----:B------:R-:W2:Y:S04]  /*02e0*/  LDG.E.64 R22, desc[UR16][R4.64+-0x30] ;  /* 0xffffd01004167981 */ /* 0x000ea8000c1e1b00 */
[----:B------:R-:W2:Y:S02]  /*02f0*/  LDG.E.64 R14, desc[UR16][R2.64] ;  /* 0x00000010020e7981 */ /* 0x000ea4000c1e1b00 */
[----:B--2---:R-:W-:-:S07]  /*0300*/  DADD R22, R22, -R14 ;  /* 0x0000000016167229 */ /* 0x004fce000000080e */
[----:B------:R2:W-:Y:S04]  /*0310*/  STG.E.64 desc[UR16][R6.64+-0x30], R22 ;  /* 0xffffd01606007986 */ /* 0x0005e8000c101b10 */
[----:B------:R-:W3:Y:S04]  /*0320*/  LDG.E.64 R14, desc[UR16][R4.64+-0x28] ;  /* 0xffffd810040e7981 */ /* 0x000ee8000c1e1b00 */
[----:B------:R-:W3:Y:S02]  /*0330*/  LDG.E.64 R18, desc[UR16][R2.64] ;  /* 0x0000001002127981 */ /* 0x000ee4000c1e1b00 */
[----:B---3--:R-:W-:-:S07]  /*0340*/  DADD R14, R14, -R18 ;  /* 0x000000000e0e7229 */ /* 0x008fce0000000812 */
[----:B------:R3:W-:Y:S04]  /*0350*/  STG.E.64 desc[UR16][R6.64+-0x28], R14 ;  /* 0xffffd80e06007986 */ /* 0x0007e8000c101b10 */
[----:B------:R-:W4:Y:S04]  /*0360*/  LDG.E.64 R20, desc[UR16][R4.64+-0x20] ;  /* 0xffffe01004147981 */ /* 0x000f28000c1e1b00 */
[----:B------:R-:W4:Y:S02]  /*0370*/  LDG.E.64 R18, desc[UR16][R2.64] ;  /* 0x0000001002127981 */ /* 0x000f24000c1e1b00 */
[----:B----4-:R-:W-:-:S07]  /*0380*/  DADD R20, R20, -R18 ;  /* 0x0000000014147229 */ /* 0x010fce0000000812 */
[----:B------:R4:W-:Y:S04]  /*0390*/  STG.E.64 desc[UR16][R6.64+-0x20], R20 ;  /* 0xffffe01406007986 */ /* 0x0009e8000c101b10 */
[----:B------:R-:W5:Y:S04]  /*03a0*/  LDG.E.64 R18, desc[UR16][R4.64+-0x18] ;  /* 0xffffe81004127981 */ /* 0x000f68000c1e1b00 */
[----:B------:R-:W5:Y:S01]  /*03b0*/  LDG.E.64 R24, desc[UR16][R2.64] ;  /* 0x0000001002187981 */ /* 0x000f62000c1e1b00 */
[----:B------:R-:W-:Y:S02]  /*03c0*/  DFMA R8, R12, R12, R8 ;  /* 0x0000000c0c08722b */ /* 0x000fe40000000008 */
[----:B-----5:R-:W-:-:S07]  /*03d0*/  DADD R18, R18, -R24 ;  /* 0x0000000012127229 */ /* 0x020fce0000000818 */
[----:B------:R5:W-:Y:S04]  /*03e0*/  STG.E.64 desc[UR16][R6.64+-0x18], R18 ;  /* 0xffffe81206007986 */ /* 0x000be8000c101b10 */
[----:B0-----:R-:W2:Y:S04]  /*03f0*/  LDG.E.64 R12, desc[UR16][R4.64+-0x10] ;  /* 0xfffff010040c7981 */ /* 0x001ea8000c1e1b00 */
[----:B------:R-:W2:Y:S01]  /*0400*/  LDG.E.64 R24, desc[UR16][R2.64] ;  /* 0x0000001002187981 */ /* 0x000ea2000c1e1b00 */
[----:B------:R-:W-:Y:S02]  /*0410*/  DFMA R8, R10, R10, R8 ;  /* 0x0000000a0a08722b */ /* 0x000fe40000000008 */
[----:B--2---:R-:W-:-:S07]  /*0420*/  DADD R12, R12, -R24 ;  /* 0x000000000c0c7229 */ /* 0x004fce0000000818 */
[----:B------:R0:W-:Y:S04]  /*0430*/  STG.E.64 desc[UR16][R6.64+-0x10], R12 ;  /* 0xfffff00c06007986 */ /* 0x0001e8000c101b10 */
[----:B-1----:R-:W2:Y:S04]  /*0440*/  LDG.E.64 R10, desc[UR16][R4.64+-0x8] ;  /* 0xfffff810040a7981 */ /* 0x002ea8000c1e1b00 */
[----:B------:R-:W2:Y:S01]  /*0450*/  LDG.E.64 R24, desc[UR16][R2.64] ;  /* 0x0000001002187981 */ /* 0x000ea2000c1e1b00 */
[----:B------:R-:W-:Y:S02]  /*0460*/  DFMA R22, R22, R22, R8 ;  /* 0x000000161616722b */ /* 0x000fe40000000008 */
[----:B--2---:R-:W-:-:S07]  /*0470*/  DADD R10, R10, -R24 ;  /* 0x000000000a0a7229 */ /* 0x004fce0000000818 */
[----:B------:R1:W-:Y:S04]  /*0480*/  STG.E.64 desc[UR16][R6.64+-0x8], R10 ;  /* 0xfffff80a06007986 */ /* 0x0003e8000c101b10 */
[----:B------:R-:W2:Y:S04]  /*0490*/  LDG.E.64 R8, desc[UR16][R4.64] ;  /* 0x0000001004087981 */ /* 0x000ea8000c1e1b00 */
[----:B------:R-:W2:Y:S01]  /*04a0*/  LDG.E.64 R24, desc[UR16][R2.64] ;  /* 0x0000001002187981 */ /* 0x000ea2000c1e1b00 */
[----:B------:R-:W-:Y:S02]  /*04b0*/  DFMA R22, R14, R14, R22 ;  /* 0x0000000e0e16722b */ /* 0x000fe40000000016 */
[----:B--2---:R-:W-:-:S07]  /*04c0*/  DADD R8, R8, -R24 ;  /* 0x0000000008087229 */ /* 0x004fce0000000818 */
[----:B------:R2:W-:Y:S04]  /*04d0*/  STG.E.64 desc[UR16][R6.64], R8 ;  /* 0x0000000806007986 */ /* 0x0005e8000c101b10 */
[----:B---3--:R-:W3:Y:S04]  /*04e0*/  LDG.E.64 R14, desc[UR16][R4.64+0x8] ;  /* 0x00000810040e7981 */ /* 0x008ee8000c1e1b00 */
[----:B------:R-:W3:Y:S01]  /*04f0*/  LDG.E.64 R24, desc[UR16][R2.64] ;  /* 0x0000001002187981 */ /* 0x000ee2000c1e1b00 */
[----:B------:R-:W-:Y:S02]  /*0500*/  DFMA R22, R20, R20, R22 ;  /* 0x000000141416722b */ /* 0x000fe40000000016 */
[----:B---3--:R-:W-:-:S07]  /*0510*/  DADD R14, R14, -R24 ;  /* 0x000000000e0e7229 */ /* 0x008fce0000000818 */
[----:B------:R3:W-:Y:S04]  /*0520*/  STG.E.64 desc[UR16][R6.64+0x8], R14 ;  /* 0x0000080e06007986 */ /* 0x0007e8000c101b10 */
[----:B----4-:R-:W4:Y:S04]  /*0530*/  LDG.E.64 R20, desc[UR16][R4.64+0x10] ;  /* 0x0000101004147981 */ /* 0x010f28000c1e1b00 */
[----:B------:R-:W4:Y:S01]  /*0540*/  LDG.E.64 R24, desc[UR16][R2.64] ;  /* 0x0000001002187981 */ /* 0x000f22000c1e1b00 */
[----:B------:R-:W-:Y:S02]  /*0550*/  DFMA R22, R18, R18, R22 ;  /* 0x000000121216722b */ /* 0x000fe40000000016 */
[----:B----4-:R-:W-:-:S07]  /*0560*/  DADD R20, R20, -R24 ;  /* 0x0000000014147229 */ /* 0x010fce0000000818 */
[----:B------:R3:W-:Y:S04]  /*0570*/  STG.E.64 desc[UR16][R6.64+0x10], R20 ;  /* 0x0000101406007986 */ /* 0x0007e8000c101b10 */
[----:B-----5:R-:W4:Y:S04]  /*0580*/  LDG.E.64 R18, desc[UR16][R4.64+0x18] ;  /* 0x0000181004127981 */ /* 0x020f28000c1e1b00 */
[----:B------:R-:W4:Y:S01]  /*0590*/  LDG.E.64 R24, desc[UR16][R2.64] ;  /* 0x0000001002187981 */ /* 0x000f22000c1e1b00 */
[----:B------:R-:W-:Y:S02]  /*05a0*/  DFMA R22, R12, R12, R22 ;  /* 0x0000000c0c16722b */ /* 0x000fe40000000016 */
[----:B----4-:R-:W-:-:S07]  /*05b0*/  DADD R18, R18, -R24 ;  /* 0x0000000012127229 */ /* 0x010fce0000000818 */
[----:B------:R3:W-:Y:S04]  /*05c0*/  STG.E.64 desc[UR16][R6.64+0x18], R18 ;  /* 0x0000181206007986 */ /* 0x0007e8000c101b10 */
[----:B0-----:R-:W4:Y:S04]  /*05d0*/  LDG.E.64 R12, desc[UR16][R4.64+0x20] ;  /* 0x00002010040c7981 */ /* 0x001f28000c1e1b00 */
[----:B------:R-:W4:Y:S01]  /*05e0*/  LDG.E.64 R24, desc[UR16][R2.64] ;  /* 0x0000001002187981 */ /* 0x000f22000c1e1b00 */
[----:B------:R-:W-:Y:S02]  /*05f0*/  DFMA R22, R10, R10, R22 ;  /* 0x0000000a0a16722b */ /* 0x000fe40000000016 */
[----:B----4-:R-:W-:-:S07]  /*0600*/  DADD R12, R12, -R24 ;  /* 0x000000000c0c7229 */ /* 0x010fce0000000818 */
[----:B------:R3:W-:Y:S04]  /*0610*/  STG.E.64 desc[UR16][R6.64+0x20], R12 ;  /* 0x0000200c06007986 */ /* 0x0007e8000c101b10 */
[----:B-1----:R-:W4:Y:S04]  /*0620*/  LDG.E.64 R10, desc[UR16][R4.64+0x28] ;  /* 0x00002810040a7981 */ /* 0x002f28000c1e1b00 */
[----:B------:R-:W4:Y:S01]  /*0630*/  LDG.E.64 R24, desc[UR16][R2.64] ;  /* 0x0000001002187981 */ /* 0x000f22000c1e1b00 */
[----:B--2---:R-:W-:Y:S02]  /*0640*/  DFMA R8, R8, R8, R22 ;  /* 0x000000080808722b */ /* 0x004fe40000000016 */
[----:B----4-:R-:W-:-:S07]  /*0650*/  DADD R10, R10, -R24 ;  /* 0x000000000a0a7229 */ /* 0x010fce0000000818 */
[----:B------:R3:W-:Y:S04]  /*0660*/  STG.E.64 desc[UR16][R6.64+0x28], R10 ;  /* 0x0000280a06007986 */ /* 0x0007e8000c101b10 */
[----:B------:R-:W2:Y:S04]  /*0670*/  LDG.E.64 R22, desc[UR16][R4.64+0x30] ;  /* 0x0000301004167981 */ /* 0x000ea8000c1e1b00 */
[----:B------:R-:W2:Y:S01]  /*0680*/  LDG.E.64 R24, desc[UR16][R2.64] ;  /* 0x0000001002187981 */ /* 0x000ea2000c1e1b00 */
[----:B------:R-:W-:Y:S02]  /*0690*/  DFMA R8, R14, R14, R8 ;  /* 0x0000000e0e08722b */ /* 0x000fe40000000008 */
[----:B--2---:R-:W-:-:S07]  /*06a0*/  DADD R22, R22, -R24 ;  /* 0x0000000016167229 */ /* 0x004fce0000000818 */
[----:B------:R3:W-:Y:S04]  /*06b0*/  STG.E.64 desc[UR16][R6.64+0x30], R22 ;  /* 0x0000301606007986 */ /* 0x0007e8000c101b10 */
[----:B------:R-:W2:Y:S04]  /*06c0*/  LDG.E.64 R26, desc[UR16][R4.64+0x38] ;  /* 0x00003810041a7981 */ /* 0x000ea8000c1e1b00 */
[----:B------:R-:W2:Y:S01]  /*06d0*/  LDG.E.64 R24, desc[UR16][R2.64] ;  /* 0x0000001002187981 */ /* 0x000ea2000c1e1b00 */
[----:B------:R-:W-:-:S08]  /*06e0*/  DFMA R8, R20, R20, R8 ;  /* 0x000000141408722b */ /* 0x000fd00000000008 */
[----:B------:R-:W-:-:S08]  /*06f0*/  DFMA R8, R18, R18, R8 ;  /* 0x000000121208722b */ /* 0x000fd00000000008 */
[----:B------:R-:W-:Y:S01]  /*0700*/  DFMA R8, R12, R12, R8 ;  /* 0x0000000c0c08722b */ /* 0x000fe20000000008 */
[----:B------:R-:W-:-:S07]  /*0710*/  UIADD3 UR10, UPT, UPT, UR10, 0x10, URZ ;  /* 0x000000100a0a7890 */ /* 0x000fce000fffe0ff */
[----:B------:R-:W-:Y:S01]  /*0720*/  DFMA R8, R10, R10, R8 ;  /* 0x0000000a0a08722b */ /* 0x000fe20000000008 */
[----:B------:R-:W-:-:S07]  /*0730*/  UISETP.NE.AND UP1, UPT, UR10, URZ, UPT ;  /* 0x000000ff0a00728c */ /* 0x000fce000bf25270 */
[----:B------:R-:W-:Y:S01]  /*0740*/  DFMA R8, R22, R22, R8 ;  /* 0x000000161608722b */ /* 0x000fe20000000008 */
[----:B------:R-:W-:Y:S01]  /*0750*/  IADD3 R17, PT, PT, R17, 0x10, RZ ;  /* 0x0000001011117810 */ /* 0x000fe20007ffe0ff */
[----:B--2---:R-:W-:-:S07]  /*0760*/  DADD R24, R26, -R24 ;  /* 0x000000001a187229 */ /* 0x004fce0000000818 */
[----:B------:R3:W-:Y:S01]  /*0770*/  STG.E.64 desc[UR16][R6.64+0x38], R24 ;  /* 0x0000381806007986 */ /* 0x0007e2000c101b10 */
[----:B------:R-:W-:Y:S01]  /*0780*/  DFMA R8, R24, R24, R8 ;  /* 0x000000181808722b */ /* 0x000fe20000000008 */
[----:B------:R-:W-:Y:S10]  /*0790*/  BRA.U UP1, `(.L_x_19) ;  /* 0xfffffff901987547 */ /* 0x000ff4000b83ffff */
.L_x_18:
[----:B------:R-:W-:Y:S05]  /*07a0*/  BRA.U !UP0, `(.L_x_17) ;  /* 0x0000000508847547 */ /* 0x000fea000b800000 */
[----:B------:R-:W-:Y:S02]  /*07b0*/  UISETP.GE.U32.AND UP0, UPT, UR14, 0x8, UPT ;  /* 0x000000080e00788c */ /* 0x000fe4000bf06070 */
[----:B------:R-:W-:-:S04]  /*07c0*/  ULOP3.LUT UR6, UR9, 0x7, URZ, 0xc0, !UPT ;  /* 0x0000000709067892 */ /* 0x000fc8000f8ec0ff */
[----:B------:R-:W-:-:S03]  /*07d0*/  UISETP.NE.AND UP1, UPT, UR6, URZ, UPT ;  /* 0x000000ff0600728c */ /* 0x000fc6000bf25270 */
[----:B------:R-:W-:Y:S08]  /*07e0*/  BRA.U !UP0, `(.L_x_20) ;  /* 0x0000000108b87547 */ /* 0x000ff0000b800000 */
[----:B---3--:R-:W0:Y:S01]  /*07f0*/  LDC.64 R24, c[0x0][0x380] ;  /* 0x0000e000ff187b82 */ /* 0x008e220000000a00 */
[----:B------:R-:W-:Y:S01]  /*0800*/  VIADD R11, R16, UR4 ;  /* 0x00000004100b7c36 */ /* 0x000fe20008000000 */
[----:B------:R-:W2:Y:S06]  /*0810*/  LDG.E.64 R4, desc[UR16][R2.64] ;  /* 0x0000001002047981 */ /* 0x000eac000c1e1b00 */
[----:B------:R-:W1:Y:S01]  /*0820*/  LDC.64 R6, c[0x0][0x390] ;  /* 0x0000e400ff067b82 */ /* 0x000e620000000a00 */
[----:B0-----:R-:W-:-:S05]  /*0830*/  IMAD.WIDE R24, R11, 0x8, R24 ;  /* 0x000000080b187825 */ /* 0x001fca00078e0218 */
[----:B------:R-:W2:Y:S01]  /*0840*/  LDG.E.64 R22, desc[UR16][R24.64] ;  /* 0x0000001018167981 */ /* 0x000ea2000c1e1b00 */
[----:B-1----:R-:W-:Y:S01]  /*0850*/  IMAD.WIDE R6, R11, 0x8, R6 ;  /* 0x000000080b067825 */ /* 0x002fe200078e0206 */
[----:B--2---:R-:W-:-:S07]  /*0860*/  DADD R22, R22, -R4 ;  /* 0x0000000016167229 */ /* 0x004fce0000000804 */
        /* <DEDUP_REMOVED lines=22> */
[----:B------:R-:W2:Y:S01]  /*09d0*/  LDG.E.64 R26, desc[UR16][R2.64] ;  /* 0x00000010021a7981 */ /* 0x000ea2000c1e1b00 */
[----:B------:R-:W-:-:S08]  /*09e0*/  DFMA R8, R22, R22, R8 ;  /* 0x000000161608722b */ /* 0x000fd00000000008 */
[----:B------:R-:W-:Y:S02]  /*09f0*/  DFMA R8, R20, R20, R8 ;  /* 0x000000141408722b */ /* 0x000fe40000000008 */
[----:B--2---:R-:W-:-:S07]  /*0a00*/  DADD R4, R4, -R26 ;  /* 0x0000000004047229 */ /* 0x004fce000000081a */
[----:B------:R0:W-:Y:S04]  /*0a10*/  STG.E.64 desc[UR16][R6.64+0x30], R4 ;  /* 0x0000300406007986 */ /* 0x0001e8000c101b10 */
[----:B------:R-:W2:Y:S04]  /*0a20*/  LDG.E.64 R28, desc[UR16][R24.64+0x38] ;  /* 0x00003810181c7981 */ /* 0x000ea8000c1e1b00 */
[----:B------:R-:W2:Y:S01]  /*0a30*/  LDG.E.64 R26, desc[UR16][R2.64] ;  /* 0x00000010021a7981 */ /* 0x000ea2000c1e1b00 */
[----:B------:R-:W-:-:S08]  /*0a40*/  DFMA R8, R18, R18, R8 ;  /* 0x000000121208722b */ /* 0x000fd00000000008 */
[----:B------:R-:W-:-:S08]  /*0a50*/  DFMA R8, R14, R14, R8 ;  /* 0x0000000e0e08722b */ /* 0x000fd00000000008 */
[----:B------:R-:W-:-:S08]  /*0a60*/  DFMA R8, R12, R12, R8 ;  /* 0x0000000c0c08722b */ /* 0x000fd00000000008 */
[----:B------:R-:W-:-:S08]  /*0a70*/  DFMA R8, R10, R10, R8 ;  /* 0x0000000a0a08722b */ /* 0x000fd00000000008 */
[----:B------:R-:W-:Y:S01]  /*0a80*/  DFMA R8, R4, R4, R8 ;  /* 0x000000040408722b */ /* 0x000fe20000000008 */
[----:B------:R-:W-:Y:S01]  /*0a90*/  UIADD3 UR4, UPT, UPT, UR4, 0x8, URZ ;  /* 0x0000000804047890 */ /* 0x000fe2000fffe0ff */
[----:B--2---:R-:W-:-:S07]  /*0aa0*/  DADD R26, R28, -R26 ;  /* 0x000000001c1a7229 */ /* 0x004fce000000081a */
[----:B------:R0:W-:Y:S01]  /*0ab0*/  STG.E.64 desc[UR16][R6.64+0x38], R26 ;  /* 0x0000381a06007986 */ /* 0x0001e2000c101b10 */
[----:B------:R-:W-:-:S11]  /*0ac0*/  DFMA R8, R26, R26, R8 ;  /* 0x0000001a1a08722b */ /* 0x000fd60000000008 */
.L_x_20:
[----:B------:R-:W-:Y:S05]  /*0ad0*/  BRA.U !UP1, `(.L_x_17) ;  /* 0x0000000109b87547 */ /* 0x000fea000b800000 */
[----:B------:R-:W-:Y:S02]  /*0ae0*/  UISETP.GE.U32.AND UP0, UPT, UR6, 0x4, UPT ;  /* 0x000000040600788c */ /* 0x000fe4000bf06070 */
[----:B------:R-:W-:-:S04]  /*0af0*/  ULOP3.LUT UR5, UR9, 0x3, URZ, 0xc0, !UPT ;  /* 0x0000000309057892 */ /* 0x000fc8000f8ec0ff */
[----:B------:R-:W-:-:S03]  /*0b00*/  UISETP.NE.AND UP1, UPT, UR5, URZ, UPT ;  /* 0x000000ff0500728c */ /* 0x000fc6000bf25270 */
[----:B------:R-:W-:Y:S08]  /*0b10*/  BRA.U !UP0, `(.L_x_21) ;  /* 0x0000000108687547 */ /* 0x000ff0000b800000 */
[----:B0--3--:R-:W0:Y:S01]  /*0b20*/  LDC.64 R6, c[0x0][0x380] ;  /* 0x0000e000ff067b82 */ /* 0x009e220000000a00 */
[----:B------:R-:W-:Y:S01]  /*0b30*/  IADD3 R15, PT, PT, R16, UR4, RZ ;  /* 0x00000004100f7c10 */ /* 0x000fe2000fffe0ff */
[----:B------:R-:W2:Y:S06]  /*0b40*/  LDG.E.64 R4, desc[UR16][R2.64] ;  /* 0x0000001002047981 */ /* 0x000eac000c1e1b00 */
[----:B------:R-:W1:Y:S01]  /*0b50*/  LDC.64 R12, c[0x0][0x390] ;  /* 0x0000e400ff0c7b82 */ /* 0x000e620000000a00 */
[----:B0-----:R-:W-:-:S05]  /*0b60*/  IMAD.WIDE R6, R15, 0x8, R6 ;  /* 0x000000080f067825 */ /* 0x001fca00078e0206 */
[----:B------:R-:W2:Y:S02]  /*0b70*/  LDG.E.64 R10, desc[UR16][R6.64] ;  /* 0x00000010060a7981 */ /* 0x000ea4000c1e1b00 */
[----:B--2---:R-:W-:Y:S01]  /*0b80*/  DADD R10, R10, -R4 ;  /* 0x000000000a0a7229 */ /* 0x004fe20000000804 */
[----:B-1----:R-:W-:-:S06]  /*0b90*/  IMAD.WIDE R4, R15, 0x8, R12 ;  /* 0x000000080f047825 */ /* 0x002fcc00078e020c */
        /* <DEDUP_REMOVED lines=12> */
[----:B------:R-:W-:-:S08]  /*0c60*/  DFMA R8, R12, R12, R8 ;  /* 0x0000000c0c08722b */ /* 0x000fd00000000008 */
[----:B------:R-:W-:Y:S01]  /*0c70*/  DFMA R8, R14, R14, R8 ;  /* 0x0000000e0e08722b */ /* 0x000fe20000000008 */
[----:B------:R-:W-:Y:S01]  /*0c80*/  UIADD3 UR4, UPT, UPT, UR4, 0x4, URZ ;  /* 0x0000000404047890 */ /* 0x000fe2000fffe0ff */
[----:B--2---:R-:W-:-:S07]  /*0c90*/  DADD R18, R18, -R20 ;  /* 0x0000000012127229 */ /* 0x004fce0000000814 */
[----:B------:R1:W-:Y:S01]  /*0ca0*/  STG.E.64 desc[UR16][R4.64+0x18], R18 ;  /* 0x0000181204007986 */ /* 0x0003e2000c101b10 */
[----:B------:R-:W-:-:S11]  /*0cb0*/  DFMA R8, R18, R18, R8 ;  /* 0x000000121208722b */ /* 0x000fd60000000008 */
.L_x_21:
[----:B------:R-:W-:Y:S05]  /*0cc0*/  BRA.U !UP1, `(.L_x_17) ;  /* 0x00000001093c7547 */ /* 0x000fea000b800000 */
[----:B01-3--:R-:W0:Y:S01]  /*0cd0*/  LDC.64 R12, c[0x0][0x390] ;  /* 0x0000e400ff0c7b82 */ /* 0x00be220000000a00 */
[----:B------:R-:W-:Y:S01]  /*0ce0*/  VIADD R17, R16, UR4 ;  /* 0x0000000410117c36 */ /* 0x000fe20008000000 */
[----:B------:R-:W-:-:S06]  /*0cf0*/  UIADD3 UR5, UPT, UPT, -UR5, URZ, URZ ;  /* 0x000000ff05057290 */ /* 0x000fcc000fffe1ff */
[----:B------:R-:W1:Y:S06]  /*0d00*/  LDC.64 R14, c[0x0][0x380] ;  /* 0x0000e000ff0e7b82 */ /* 0x000e6c0000000a00 */
.L_x_22:
[----:B-1----:R-:W-:Y:S01]  /*0d10*/  IMAD.WIDE R6, R17, 0x8, R14 ;  /* 0x0000000811067825 */ /* 0x002fe200078e020e */
[----:B--2---:R-:W2:Y:S05]  /*0d20*/  LDG.E.64 R4, desc[UR16][R2.64] ;  /* 0x0000001002047981 */ /* 0x004eaa000c1e1b00 */
[----:B------:R-:W2:Y:S01]  /*0d30*/  LDG.E.64 R6, desc[UR16][R6.64] ;  /* 0x0000001006067981 */ /* 0x000ea2000c1e1b00 */
[----:B------:R-:W-:-:S04]  /*0d40*/  UIADD3 UR5, UPT, UPT, UR5, 0x1, URZ ;  /* 0x0000000105057890 */ /* 0x000fc8000fffe0ff */
[----:B------:R-:W-:Y:S01]  /*0d50*/  UISETP.NE.AND UP0, UPT, UR5, URZ, UPT ;  /* 0x000000ff0500728c */ /* 0x000fe2000bf05270 */
[----:B--2---:R-:W-:Y:S01]  /*0d60*/  DADD R10, R6, -R4 ;  /* 0x00000000060a7229 */ /* 0x004fe20000000804 */
[C---:B0-----:R-:W-:Y:S01]  /*0d70*/  IMAD.WIDE R4, R17.reuse, 0x8, R12 ;  /* 0x0000000811047825 */ /* 0x041fe200078e020c */
[----:B------:R-:W-:-:S05]  /*0d80*/  IADD3 R17, PT, PT, R17, 0x1, RZ ;  /* 0x0000000111117810 */ /* 0x000fca0007ffe0ff */
[----:B------:R2:W-:Y:S01]  /*0d90*/  STG.E.64 desc[UR16][R4.64], R10 ;  /* 0x0000000a04007986 */ /* 0x0005e2000c101b10 */
[----:B------:R-:W-:Y:S01]  /*0da0*/  DFMA R8, R10, R10, R8 ;  /* 0x0000000a0a08722b */ /* 0x000fe20000000008 */
[----:B------:R-:W-:Y:S10]  /*0db0*/  BRA.U UP0, `(.L_x_22) ;  /* 0xfffffffd00d47547 */ /* 0x000ff4000b83ffff */
.L_x_17:
[----:B012---:R-:W0:Y:S01]  /*0dc0*/  MUFU.RSQ64H R5, R9 ;  /* 0x0000000900057308 */ /* 0x007e220000001c00 */
[----:B------:R-:W-:Y:S01]  /*0dd0*/  VIADD R4, R9, 0xfcb00000 ;  /* 0xfcb0000009047836 */ /* 0x000fe20000000000 */
[----:B---3--:R-:W-:Y:S01]  /*0de0*/  MOV R6, 0x0 ;  /* 0x0000000000067802 */ /* 0x008fe20000000f00 */
[----:B------:R-:W-:Y:S01]  /*0df0*/  IMAD.MOV.U32 R7, RZ, RZ, 0x3fd80000 ;  /* 0x3fd80000ff077424 */ /* 0x000fe200078e00ff */
[----:B------:R-:W-:Y:S02]  /*0e00*/  BSSY.RECONVERGENT B0, `(.L_x_23) ;  /* 0x0000011000007945 */ /* 0x000fe40003800200 */
[----:B------:R-:W-:Y:S01]  /*0e10*/  ISETP.GE.U32.AND P0, PT, R4, 0x7ca00000, PT ;  /* 0x7ca000000400780c */ /* 0x000fe20003f06070 */
[----:B0-----:R-:W-:-:S08]  /*0e20*/  DMUL R2, R4, R4 ;  /* 0x0000000404027228 */ /* 0x001fd00000000000 */
[----:B------:R-:W-:-:S08]  /*0e30*/  DFMA R2, -R2, R8, 1 ;  /* 0x3ff000000202742b */ /* 0x000fd00000000108 */
[----:B------:R-:W-:Y:S02]  /*0e40*/  DFMA R6, R2, R6, 0.5 ;  /* 0x3fe000000206742b */ /* 0x000fe40000000006 */
[----:B------:R-:W-:-:S08]  /*0e50*/  DMUL R2, R4, R2 ;  /* 0x0000000204027228 */ /* 0x000fd00000000000 */
[----:B------:R-:W-:-:S08]  /*0e60*/  DFMA R10, R6, R2, R4 ;  /* 0x00000002060a722b */ /* 0x000fd00000000004 */
[----:B------:R-:W-:Y:S02]  /*0e70*/  DMUL R12, R10, R8 ;  /* 0x000000080a0c7228 */ /* 0x000fe40000000000 */
[----:B------:R-:W-:Y:S01]  /*0e80*/  IADD3 R7, PT, PT, R11, -0x100000, RZ ;  /* 0xfff000000b077810 */ /* 0x000fe20007ffe0ff */
[----:B------:R-:W-:-:S05]  /*0e90*/  IMAD.MOV.U32 R6, RZ, RZ, R10 ;  /* 0x000000ffff067224 */ /* 0x000fca00078e000a */
[----:B------:R-:W-:-:S08]  /*0ea0*/  DFMA R14, R12, -R12, R8 ;  /* 0x8000000c0c0e722b */ /* 0x000fd00000000008 */
[----:B------:R-:W-:Y:S01]  /*0eb0*/  DFMA R2, R14, R6, R12 ;  /* 0x000000060e02722b */ /* 0x000fe2000000000c */
[----:B------:R-:W-:Y:S10]  /*0ec0*/  @!P0 BRA `(.L_x_24) ;  /* 0x0000000000108947 */ /* 0x000ff40003800000 */
[----:B------:R-:W-:-:S07]  /*0ed0*/  MOV R2, 0xef0 ;  /* 0x00000ef000027802 */ /* 0x000fce0000000f00 */
[----:B------:R-:W-:Y:S05]  /*0ee0*/  CALL.REL.NOINC `($__internal_1_$__cuda_sm20_dsqrt_rn_f64_mediumpath_v1) ;  /* 0x00000000001c7944 */ /* 0x000fea0003c00000 */
[----:B------:R-:W-:Y:S01]  /*0ef0*/  MOV R2, R4 ;  /* 0x0000000400027202 */ /* 0x000fe20000000f00 */
[----:B------:R-:W-:-:S07]  /*0f00*/  IMAD.MOV.U32 R3, RZ, RZ, R5 ;  /* 0x000000ffff037224 */ /* 0x000fce00078e0005 */
.L_x_24:
[----:B------:R-:W-:Y:S05]  /*0f10*/  BSYNC.RECONVERGENT B0 ;  /* 0x0000000000007941 */ /* 0x000fea0003800200 */
.L_x_23:
[----:B------:R-:W0:Y:S02]  /*0f20*/  LDC.64 R4, c[0x0][0x398] ;  /* 0x0000e600ff047b82 */ /* 0x000e240000000a00 */
[----:B0-----:R-:W-:-:S05]  /*0f30*/  IMAD.WIDE R4, R0, 0x8, R4 ;  /* 0x0000000800047825 */ /* 0x001fca00078e0204 */
[----:B------:R-:W-:Y:S01]  /*0f40*/  STG.E.64 desc[UR16][R4.64], R2 ;  /* 0x0000000204007986 */ /* 0x000fe2000c101b10 */
[----:B------:R-:W-:Y:S05]  /*0f50*/  EXIT ;  /* 0x000000000000794d */ /* 0x000fea0003800000 */
        .weak           $__internal_1_$__cuda_sm20_dsqrt_rn_f64_mediumpath_v1
        .type           $__internal_1_$__cuda_sm20_dsqrt_rn_f64_mediumpath_v1,@function
        .size           $__internal_1_$__cuda_sm20_dsqrt_rn_f64_mediumpath_v1,(.L_x_45 - $__internal_1_$__cuda_sm20_dsqrt_rn_f64_mediumpath_v1)
$__internal_1_$__cuda_sm20_dsqrt_rn_f64_mediumpath_v1:
[----:B------:R-:W-:Y:S01]  /*0f60*/  ISETP.GE.U32.AND P0, PT, R4, -0x3400000, PT ;  /* 0xfcc000000400780c */ /* 0x000fe20003f06070 */
[----:B------:R-:W-:Y:S01]  /*0f70*/  BSSY.RECONVERGENT B1, `(.L_x_25) ;  /* 0x0000028000017945 */ /* 0x000fe20003800200 */
[----:B------:R-:W-:Y:S01]  /*0f80*/  MOV R11, R7 ;  /* 0x00000007000b7202 */ /* 0x000fe20000000f00 */
[----:B------:R-:W-:Y:S01]  /*0f90*/  IMAD.MOV.U32 R6, RZ, RZ, R8 ;  /* 0x000000ffff067224 */ /* 0x000fe200078e0008 */
[----:B------:R-:W-:Y:S01]  /*0fa0*/  MOV R7, R9 ;  /* 0x0000000900077202 */ /* 0x000fe20000000f00 */
[----:B------:R-:W-:Y:S01]  /*0fb0*/  IMAD.MOV.U32 R4, RZ, RZ, R14 ;  /* 0x000000ffff047224 */ /* 0x000fe200078e000e */
[----:B------:R-:W-:-:S07]  /*0fc0*/  MOV R5, R15 ;  /* 0x0000000f00057202 */ /* 0x000fce0000000f00 */
[----:B------:R-:W-:Y:S05]  /*0fd0*/  @!P0 BRA `(.L_x_26) ;  /* 0x0000000000208947 */ /* 0x000fea0003800000 */
[----:B------:R-:W-:-:S10]  /*0fe0*/  DFMA.RM R4, R4, R10, R12 ;  /* 0x0000000a0404722b */ /* 0x000fd4000000400c */
[----:B------:R-:W-:-:S05]  /*0ff0*/  IADD3 R8, P0, PT, R4, 0x1, RZ ;  /* 0x0000000104087810 */ /* 0x000fca0007f1e0ff */
[----:B------:R-:W-:-:S06]  /*1000*/  IMAD.X R9, RZ, RZ, R5, P0 ;  /* 0x000000ffff097224 */ /* 0x000fcc00000e0605 */
[----:B------:R-:W-:-:S08]  /*1010*/  DFMA.RP R6, -R4, R8, R6 ;  /* 0x000000080406722b */ /* 0x000fd00000008106 */
[----:B------:R-:W-:-:S06]  /*1020*/  DSETP.GT.AND P0, PT, R6, RZ, PT ;  /* 0x000000ff0600722a */ /* 0x000fcc0003f04000 */
[----:B------:R-:W-:Y:S02]  /*1030*/  FSEL R4, R8, R4, P0 ;  /* 0x0000000408047208 */ /* 0x000fe40000000000 */
[----:B------:R-:W-:Y:S01]  /*1040*/  FSEL R5, R9, R5, P0 ;  /* 0x0000000509057208 */ /* 0x000fe20000000000 */
[----:B------:R-:W-:Y:S06]  /*1050*/  BRA `(.L_x_27) ;  /* 0x0000000000647947 */ /* 0x000fec0003800000 */
.L_x_26:
[----:B------:R-:W-:-:S14]  /*1060*/  DSETP.NE.AND P0, PT, R6, RZ, PT ;  /* 0x000000ff0600722a */ /* 0x000fdc0003f05000 */
[----:B------:R-:W-:Y:S05]  /*1070*/  @!P0 BRA `(.L_x_28) ;  /* 0x0000000000588947 */ /* 0x000fea0003800000 */
[----:B------:R-:W-:-:S13]  /*1080*/  ISETP.GE.AND P0, PT, R7, RZ, PT ;  /* 0x000000ff0700720c */ /* 0x000fda0003f06270 */
[----:B------:R-:W-:Y:S01]  /*1090*/  @!P0 MOV R4, 0x0 ;  /* 0x0000000000048802 */ /* 0x000fe20000000f00 */
[----:B------:R-:W-:Y:S01]  /*10a0*/  @!P0 IMAD.MOV.U32 R5, RZ, RZ, -0x80000 ;  /* 0xfff80000ff058424 */ /* 0x000fe200078e00ff */
[----:B------:R-:W-:Y:S06]  /*10b0*/  @!P0 BRA `(.L_x_27) ;  /* 0x00000000004c8947 */ /* 0x000fec0003800000 */
[----:B------:R-:W-:-:S13]  /*10c0*/  ISETP.GT.AND P0, PT, R7, 0x7fefffff, PT ;  /* 0x7fefffff0700780c */ /* 0x000fda0003f04270 */
[----:B------:R-:W-:Y:S05]  /*10d0*/  @P0 BRA `(.L_x_28) ;  /* 0x0000000000400947 */ /* 0x000fea0003800000 */
[----:B------:R-:W-:Y:S01]  /*10e0*/  DMUL R4, R6, 8.11296384146066816958e+31 ;  /* 0x4690000006047828 */ /* 0x000fe20000000000 */
[----:B------:R-:W-:Y:S01]  /*10f0*/  IMAD.MOV.U32 R10, RZ, RZ, 0x0 ;  /* 0x00000000ff0a7424 */ /* 0x000fe200078e00ff */
[----:B------:R-:W-:Y:S02]  /*1100*/  MOV R6, RZ ;  /* 0x000000ff00067202 */ /* 0x000fe40000000f00 */
[----:B------:R-:W-:Y:S02]  /*1110*/  MOV R11, 0x3fd80000 ;  /* 0x3fd80000000b7802 */ /* 0x000fe40000000f00 */
[----:B------:R-:W0:Y:S02]  /*1120*/  MUFU.RSQ64H R7, R5 ;  /* 0x0000000500077308 */ /* 0x000e240000001c00 */
[----:B0-----:R-:W-:-:S08]  /*1130*/  DMUL R8, R6, R6 ;  /* 0x0000000606087228 */ /* 0x001fd00000000000 */
[----:B------:R-:W-:-:S08]  /*1140*/  DFMA R8, R4, -R8, 1 ;  /* 0x3ff000000408742b */ /* 0x000fd00000000808 */
[----:B------:R-:W-:Y:S02]  /*1150*/  DFMA R10, R8, R10, 0.5 ;  /* 0x3fe00000080a742b */ /* 0x000fe4000000000a */
[----:B------:R-:W-:-:S08]  /*1160*/  DMUL R8, R6, R8 ;  /* 0x0000000806087228 */ /* 0x000fd00000000000 */
[----:B------:R-:W-:-:S08]  /*1170*/  DFMA R8, R10, R8, R6 ;  /* 0x000000080a08722b */ /* 0x000fd00000000006 */
[----:B------:R-:W-:Y:S02]  /*1180*/  DMUL R6, R4, R8 ;  /* 0x0000000804067228 */ /* 0x000fe40000000000 */
[----:B------:R-:W-:-:S06]  /*1190*/  VIADD R9, R9, 0xfff00000 ;  /* 0xfff0000009097836 */ /* 0x000fcc0000000000 */
[----:B------:R-:W-:-:S08]  /*11a0*/  DFMA R10, R6, -R6, R4 ;  /* 0x80000006060a722b */ /* 0x000fd00000000004 */
[----:B------:R-:W-:-:S10]  /*11b0*/  DFMA R4, R8, R10, R6 ;  /* 0x0000000a0804722b */ /* 0x000fd40000000006 */
[----:B------:R-:W-:Y:S01]  /*11c0*/  IADD3 R5, PT, PT, R5, -0x3500000, RZ ;  /* 0xfcb0000005057810 */ /* 0x000fe20007ffe0ff */
[----:B------:R-:W-:Y:S06]  /*11d0*/  BRA `(.L_x_27) ;  /* 0x0000000000047947 */ /* 0x000fec0003800000 */
.L_x_28:
[----:B------:R-:W-:-:S11]  /*11e0*/  DADD R4, R6, R6 ;  /* 0x0000000006047229 */ /* 0x000fd60000000006 */
.L_x_27:
[----:B------:R-:W-:Y:S05]  /*11f0*/  BSYNC.RECONVERGENT B1 ;  /* 0x0000000000017941 */ /* 0x000fea0003800200 */
.L_x_25:
[----:B------:R-:W-:-:S04]  /*1200*/  IMAD.MOV.U32 R3, RZ, RZ, 0x0 ;  /* 0x00000000ff037424 */ /* 0x000fc800078e00ff */
[----:B------:R-:W-:Y:S05]  /*1210*/  RET.REL.NODEC R2 `(_Z13kernel_mm_stdPKdS0_PdS1_ii) ;  /* 0xffffffec02787950 */ /* 0x000fea0003c3ffff */
.L_x_29:
        /* <DEDUP_REMOVED lines=14> */
.L_x_45:


//--------------------- .text._Z12kernel_meansPKdPdii --------------------------
	.section	.text._Z12kernel_meansPKdPdii,"ax",@progbits
	.align	128
        .global         _Z12kernel_meansPKdPdii
        .type           _Z12kernel_meansPKdPdii,@function
        .size           _Z12kernel_meansPKdPdii,(.L_x_46 - _Z12kernel_meansPKdPdii)
        .other          _Z12kernel_meansPKdPdii,@"STO_CUDA_ENTRY STV_DEFAULT"
_Z12kernel_meansPKdPdii:
.text._Z12kernel_meansPKdPdii:
        /* <DEDUP_REMOVED lines=13> */
[----:B------:R-:W-:Y:S02]  /*00d0*/  UISETP.GE.U32.AND UP1, UPT, UR12, 0x10, UPT ;  /* 0x000000100c00788c */ /* 0x000fe4000bf26070 */
[----:B------:R-:W-:Y:S01]  /*00e0*/  IMAD R21, R0, UR12, RZ ;  /* 0x0000000c00157c24 */ /* 0x000fe2000f8e02ff */
[----:B------:R-:W-:Y:S01]  /*00f0*/  ULOP3.LUT UR8, UR12, 0xf, URZ, 0xc0, !UPT ;  /* 0x0000000f0c087892 */ /* 0x000fe2000f8ec0ff */
[----:B------:R-:W-:Y:S01]  /*0100*/  CS2R R12, SRZ ;  /* 0x00000000000c7805 */ /* 0x000fe2000001ff00 */
[----:B------:R-:W-:Y:S02]  /*0110*/  UMOV UR4, URZ ;  /* 0x000000ff00047c82 */ /* 0x000fe40008000000 */
[----:B------:R-:W-:Y:S02]  /*0120*/  UISETP.NE.AND UP0, UPT, UR8, URZ, UPT ;  /* 0x000000ff0800728c */ /* 0x000fe4000bf05270 */
[----:B------:R-:W-:Y:S09]  /*0130*/  BRA.U !UP1, `(.L_x_31) ;  /* 0x0000000109b87547 */ /* 0x000ff2000b800000 */
[----:B------:R-:W0:Y:S01]  /*0140*/  LDCU.64 UR6, c[0x0][0x380] ;  /* 0x00007000ff0677ac */ /* 0x000e220008000a00 */
[----:B------:R-:W-:Y:S01]  /*0150*/  IMAD.MOV.U32 R20, RZ, RZ, R21 ;  /* 0x000000ffff147224 */ /* 0x000fe200078e0015 */
[----:B------:R-:W-:Y:S01]  /*0160*/  CS2R R12, SRZ ;  /* 0x00000000000c7805 */ /* 0x000fe2000001ff00 */
[----:B------:R-:W-:-:S04]  /*0170*/  ULOP3.LUT UR4, UR12, 0x7ffffff0, URZ, 0xc0, !UPT ;  /* 0x7ffffff00c047892 */ /* 0x000fc8000f8ec0ff */
[----:B------:R-:W-:Y:S02]  /*0180*/  UIADD3 UR9, UPT, UPT, -UR4, URZ, URZ ;  /* 0x000000ff04097290 */ /* 0x000fe4000fffe1ff */
[----:B0-----:R-:W-:-:S04]  /*0190*/  UIADD3 UR5, UP1, UPT, UR6, 0x40, URZ ;  /* 0x0000004006057890 */ /* 0x001fc8000ff3e0ff */
[----:B------:R-:W-:-:S12]  /*01a0*/  UIADD3.X UR6, UPT, UPT, URZ, UR7, URZ, UP1, !UPT ;  /* 0x00000007ff067290 */ /* 0x000fd80008ffe4ff */
.L_x_32:
[----:B------:R-:W-:Y:S02]  /*01b0*/  IMAD.U32 R2, RZ, RZ, UR5 ;  /* 0x00000005ff027e24 */ /* 0x000fe4000f8e00ff */
[----:B------:R-:W-:Y:S02]  /*01c0*/  IMAD.U32 R3, RZ, RZ, UR6 ;  /* 0x00000006ff037e24 */ /* 0x000fe4000f8e00ff */
[----:B------:R-:W-:-:S05]  /*01d0*/  IMAD.WIDE R2, R20, 0x8, R2 ;  /* 0x0000000814027825 */ /* 0x000fca00078e0202 */
[----:B------:R-:W2:Y:S04]  /*01e0*/  LDG.E.64 R24, desc[UR10][R2.64+-0x40] ;  /* 0xffffc00a02187981 */ /* 0x000ea8000c1e1b00 */
[----:B------:R-:W3:Y:S04]  /*01f0*/  LDG.E.64 R14, desc[UR10][R2.64+-0x38] ;  /* 0xffffc80a020e7981 */ /* 0x000ee8000c1e1b00 */
[----:B------:R-:W4:Y:S04]  /*0200*/  LDG.E.64 R16, desc[UR10][R2.64+-0x30] ;  /* 0xffffd00a02107981 */ /* 0x000f28000c1e1b00 */
[----:B------:R-:W5:Y:S04]  /*0210*/  LDG.E.64 R22, desc[UR10][R2.64+-0x28] ;  /* 0xffffd80a02167981 */ /* 0x000f68000c1e1b00 */
[----:B------:R-:W5:Y:S04]  /*0220*/  LDG.E.64 R18, desc[UR10][R2.64+-0x20] ;  /* 0xffffe00a02127981 */ /* 0x000f68000c1e1b00 */
[----:B------:R-:W5:Y:S04]  /*0230*/  LDG.E.64 R4, desc[UR10][R2.64+-0x18] ;  /* 0xffffe80a02047981 */ /* 0x000f68000c1e1b00 */
[----:B------:R-:W5:Y:S04]  /*0240*/  LDG.E.64 R6, desc[UR10][R2.64+-0x10] ;  /* 0xfffff00a02067981 */ /* 0x000f68000c1e1b00 */
[----:B------:R-:W5:Y:S04]  /*0250*/  LDG.E.64 R8, desc[UR10][R2.64+-0x8] ;  /* 0xfffff80a02087981 */ /* 0x000f68000c1e1b00 */
[----:B------:R-:W5:Y:S04]  /*0260*/  LDG.E.64 R10, desc[UR10][R2.64] ;  /* 0x0000000a020a7981 */ /* 0x000f68000c1e1b00 */
[----:B------:R-:W5:Y:S01]  /*0270*/  LDG.E.64 R26, desc[UR10][R2.64+0x38] ;  /* 0x0000380a021a7981 */ /* 0x000f62000c1e1b00 */
[----:B--2---:R-:W-:-:S03]  /*0280*/  DADD R24, R24, R12 ;  /* 0x0000000018187229 */ /* 0x004fc6000000000c */
[----:B------:R-:W2:Y:S05]  /*0290*/  LDG.E.64 R12, desc[UR10][R2.64+0x8] ;  /* 0x0000080a020c7981 */ /* 0x000eaa000c1e1b00 */
[----:B---3--:R-:W-:Y:S01]  /*02a0*/  DADD R24, R24, R14 ;  /* 0x0000000018187229 */ /* 0x008fe2000000000e */
[----:B------:R-:W3:Y:S07]  /*02b0*/  LDG.E.64 R14, desc[UR10][R2.64+0x10] ;  /* 0x0000100a020e7981 */ /* 0x000eee000c1e1b00 */
[----:B----4-:R-:W-:Y:S01]  /*02c0*/  DADD R24, R24, R16 ;  /* 0x0000000018187229 */ /* 0x010fe20000000010 */
[----:B------:R-:W4:Y:S07]  /*02d0*/  LDG.E.64 R16, desc[UR10][R2.64+0x18] ;  /* 0x0000180a02107981 */ /* 0x000f2e000c1e1b00 */
[----:B-----5:R-:W-:Y:S01]  /*02e0*/  DADD R24, R24, R22 ;  /* 0x0000000018187229 */ /* 0x020fe20000000016 */
[----:B------:R-:W5:Y:S07]  /*02f0*/  LDG.E.64 R22, desc[UR10][R2.64+0x20] ;  /* 0x0000200a02167981 */ /* 0x000f6e000c1e1b00 */
[----:B------:R-:W-:Y:S01]  /*0300*/  DADD R24, R24, R18 ;  /* 0x0000000018187229 */ /* 0x000fe20000000012 */
[----:B------:R-:W5:Y:S07]  /*0310*/  LDG.E.64 R18, desc[UR10][R2.64+0x28] ;  /* 0x0000280a02127981 */ /* 0x000f6e000c1e1b00 */
[----:B------:R-:W-:Y:S01]  /*0320*/  DADD R24, R24, R4 ;  /* 0x0000000018187229 */ /* 0x000fe20000000004 */
[----:B------:R-:W5:Y:S07]  /*0330*/  LDG.E.64 R4, desc[UR10][R2.64+0x30] ;  /* 0x0000300a02047981 */ /* 0x000f6e000c1e1b00 */
[----:B------:R-:W-:-:S08]  /*0340*/  DADD R6, R24, R6 ;  /* 0x0000000018067229 */ /* 0x000fd00000000006 */
[----:B------:R-:W-:-:S08]  /*0350*/  DADD R6, R6, R8 ;  /* 0x0000000006067229 */ /* 0x000fd00000000008 */
[----:B------:R-:W-:Y:S01]  /*0360*/  DADD R6, R6, R10 ;  /* 0x0000000006067229 */ /* 0x000fe2000000000a */
[----:B------:R-:W-:-:S04]  /*0370*/  UIADD3 UR9, UPT, UPT, UR9, 0x10, URZ ;  /* 0x0000001009097890 */ /* 0x000fc8000fffe0ff */
[----:B------:R-:W-:Y:S01]  /*0380*/  UISETP.NE.AND UP1, UPT, UR9, URZ, UPT ;  /* 0x000000ff0900728c */ /* 0x000fe2000bf25270 */
[----:B------:R-:W-:Y:S02]  /*0390*/  VIADD R20, R20, 0x10 ;  /* 0x0000001014147836 */ /* 0x000fe40000000000 */
[----:B--2---:R-:W-:-:S08]  /*03a0*/  DADD R6, R6, R12 ;  /* 0x0000000006067229 */ /* 0x004fd0000000000c */
[----:B---3--:R-:W-:-:S08]  /*03b0*/  DADD R6, R6, R14 ;  /* 0x0000000006067229 */ /* 0x008fd0000000000e */
[----:B----4-:R-:W-:-:S08]  /*03c0*/  DADD R6, R6, R16 ;  /* 0x0000000006067229 */ /* 0x010fd00000000010 */
[----:B-----5:R-:W-:-:S08]  /*03d0*/  DADD R6, R6, R22 ;  /* 0x0000000006067229 */ /* 0x020fd00000000016 */
[----:B------:R-:W-:-:S08]  /*03e0*/  DADD R6, R6, R18 ;  /* 0x0000000006067229 */ /* 0x000fd00000000012 */
[----:B------:R-:W-:-:S08]  /*03f0*/  DADD R4, R6, R4 ;  /* 0x0000000006047229 */ /* 0x000fd00000000004 */
[----:B------:R-:W-:Y:S01]  /*0400*/  DADD R12, R4, R26 ;  /* 0x00000000040c7229 */ /* 0x000fe2000000001a */
[----:B------:R-:W-:Y:S10]  /*0410*/  BRA.U UP1, `(.L_x_32) ;  /* 0xfffffffd01647547 */ /* 0x000ff4000b83ffff */
.L_x_31:
[----:B------:R-:W-:Y:S05]  /*0420*/  BRA.U !UP0, `(.L_x_30) ;  /* 0x0000000108d07547 */ /* 0x000fea000b800000 */
[----:B------:R-:W-:Y:S02]  /*0430*/  UISETP.GE.U32.AND UP0, UPT, UR8, 0x8, UPT ;  /* 0x000000080800788c */ /* 0x000fe4000bf06070 */
[----:B------:R-:W-:-:S04]  /*0440*/  ULOP3.LUT UR6, UR12, 0x7, URZ, 0xc0, !UPT ;  /* 0x000000070c067892 */ /* 0x000fc8000f8ec0ff */
[----:B------:R-:W-:-:S03]  /*0450*/  UISETP.NE.AND UP1, UPT, UR6, URZ, UPT ;  /* 0x000000ff0600728c */ /* 0x000fc6000bf25270 */
[----:B------:R-:W-:Y:S08]  /*0460*/  BRA.U !UP0, `(.L_x_33) ;  /* 0x0000000108507547 */ /* 0x000ff0000b800000 */
[----:B------:R-:W0:Y:S01]  /*0470*/  LDC.64 R14, c[0x0][0x380] ;  /* 0x0000e000ff0e7b82 */ /* 0x000e220000000a00 */
[----:B------:R-:W-:-:S04]  /*0480*/  VIADD R3, R21, UR4 ;  /* 0x0000000415037c36 */ /* 0x000fc80008000000 */
[----:B0-----:R-:W-:-:S05]  /*0490*/  IMAD.WIDE R14, R3, 0x8, R14 ;  /* 0x00000008030e7825 */ /* 0x001fca00078e020e */
[----:B------:R-:W2:Y:S04]  /*04a0*/  LDG.E.64 R16, desc[UR10][R14.64] ;  /* 0x0000000a0e107981 */ /* 0x000ea8000c1e1b00 */
[----:B------:R-:W3:Y:S04]  /*04b0*/  LDG.E.64 R18, desc[UR10][R14.64+0x8] ;  /* 0x0000080a0e127981 */ /* 0x000ee8000c1e1b00 */
[----:B------:R-:W4:Y:S04]  /*04c0*/  LDG.E.64 R22, desc[UR10][R14.64+0x10] ;  /* 0x0000100a0e167981 */ /* 0x000f28000c1e1b00 */
[----:B------:R-:W5:Y:S04]  /*04d0*/  LDG.E.64 R8, desc[UR10][R14.64+0x18] ;  /* 0x0000180a0e087981 */ /* 0x000f68000c1e1b00 */
[----:B------:R-:W5:Y:S04]  /*04e0*/  LDG.E.64 R6, desc[UR10][R14.64+0x20] ;  /* 0x0000200a0e067981 */ /* 0x000f68000c1e1b00 */
[----:B------:R-:W5:Y:S04]  /*04f0*/  LDG.E.64 R4, desc[UR10][R14.64+0x28] ;  /* 0x0000280a0e047981 */ /* 0x000f68000c1e1b00 */
[----:B------:R-:W5:Y:S04]  /*0500*/  LDG.E.64 R2, desc[UR10][R14.64+0x30] ;  /* 0x0000300a0e027981 */ /* 0x000f68000c1e1b00 */
[----:B------:R-:W5:Y:S01]  /*0510*/  LDG.E.64 R10, desc[UR10][R14.64+0x38] ;  /* 0x0000380a0e0a7981 */ /* 0x000f62000c1e1b00 */
[----:B------:R-:W-:Y:S01]  /*0520*/  UIADD3 UR4, UPT, UPT, UR4, 0x8, URZ ;  /* 0x0000000804047890 */ /* 0x000fe2000fffe0ff */
[----:B--2---:R-:W-:-:S08]  /*0530*/  DADD R16, R12, R16 ;  /* 0x000000000c107229 */ /* 0x004fd00000000010 */
[----:B---3--:R-:W-:-:S08]  /*0540*/  DADD R16, R16, R18 ;  /* 0x0000000010107229 */ /* 0x008fd00000000012 */
[----:B----4-:R-:W-:-:S08]  /*0550*/  DADD R16, R16, R22 ;  /* 0x0000000010107229 */ /* 0x010fd00000000016 */
[----:B-----5:R-:W-:-:S08]  /*0560*/  DADD R8, R16, R8 ;  /* 0x0000000010087229 */ /* 0x020fd00000000008 */
[----:B------:R-:W-:-:S08]  /*0570*/  DADD R6, R8, R6 ;  /* 0x0000000008067229 */ /* 0x000fd00000000006 */
[----:B------:R-:W-:-:S08]  /*0580*/  DADD R4, R6, R4 ;  /* 0x0000000006047229 */ /* 0x000fd00000000004 */
[----:B------:R-:W-:-:S08]  /*0590*/  DADD R2, R4, R2 ;  /* 0x0000000004027229 */ /* 0x000fd00000000002 */
[----:B------:R-:W-:-:S11]  /*05a0*/  DADD R12, R2, R10 ;  /* 0x00000000020c7229 */ /* 0x000fd6000000000a */
.L_x_33:
        /* <DEDUP_REMOVED lines=11> */
[----:B------:R-:W5:Y:S01]  /*0660*/  LDG.E.64 R10, desc[UR10][R2.64+0x18] ;  /* 0x0000180a020a7981 */ /* 0x000f62000c1e1b00 */
[----:B------:R-:W-:Y:S01]  /*0670*/  UIADD3 UR4, UPT, UPT, UR4, 0x4, URZ ;  /* 0x0000000404047890 */ /* 0x000fe2000fffe0ff */
[----:B--2---:R-:W-:-:S08]  /*0680*/  DADD R4, R12, R4 ;  /* 0x000000000c047229 */ /* 0x004fd00000000004 */
[----:B---3--:R-:W-:-:S08]  /*0690*/  DADD R4, R4, R6 ;  /* 0x0000000004047229 */ /* 0x008fd00000000006 */
[----:B----4-:R-:W-:-:S08]  /*06a0*/  DADD R4, R4, R8 ;  /* 0x0000000004047229 */ /* 0x010fd00000000008 */
[----:B-----5:R-:W-:-:S11]  /*06b0*/  DADD R12, R4, R10 ;  /* 0x00000000040c7229 */ /* 0x020fd6000000000a */
.L_x_34:
[----:B------:R-:W-:Y:S05]  /*06c0*/  BRA.U !UP1, `(.L_x_30) ;  /* 0x0000000109287547 */ /* 0x000fea000b800000 */
[----:B------:R-:W0:Y:S01]  /*06d0*/  LDC.64 R4, c[0x0][0x380] ;  /* 0x0000e000ff047b82 */ /* 0x000e220000000a00 */
[----:B------:R-:W-:Y:S01]  /*06e0*/  VIADD R21, R21, UR4 ;  /* 0x0000000415157c36 */ /* 0x000fe20008000000 */
[----:B------:R-:W-:-:S12]  /*06f0*/  UIADD3 UR5, UPT, UPT, -UR5, URZ, URZ ;  /* 0x000000ff05057290 */ /* 0x000fd8000fffe1ff */
.L_x_35:
[----:B0-----:R-:W-:-:S06]  /*0700*/  IMAD.WIDE R2, R21, 0x8, R4 ;  /* 0x0000000815027825 */ /* 0x001fcc00078e0204 */
[----:B------:R-:W2:Y:S01]  /*0710*/  LDG.E.64 R2, desc[UR10][R2.64] ;  /* 0x0000000a02027981 */ /* 0x000ea2000c1e1b00 */
[----:B------:R-:W-:Y:S01]  /*0720*/  UIADD3 UR5, UPT, UPT, UR5, 0x1, URZ ;  /* 0x0000000105057890 */ /* 0x000fe2000fffe0ff */
[----:B------:R-:W-:-:S03]  /*0730*/  VIADD R21, R21, 0x1 ;  /* 0x0000000115157836 */ /* 0x000fc60000000000 */
[----:B------:R-:W-:Y:S01]  /*0740*/  UISETP.NE.AND UP0, UPT, UR5, URZ, UPT ;  /* 0x000000ff0500728c */ /* 0x000fe2000bf05270 */
[----:B--2---:R-:W-:-:S08]  /*0750*/  DADD R12, R2, R12 ;  /* 0x00000000020c7229 */ /* 0x004fd0000000000c */
[----:B------:R-:W-:Y:S05]  /*0760*/  BRA.U UP0, `(.L_x_35) ;  /* 0xfffffffd00e47547 */ /* 0x000fea000b83ffff */
.L_x_30:
[----:B------:R-:W0:Y:S01]  /*0770*/  I2F.F64 R6, UR12 ;  /* 0x0000000c00067d12 */ /* 0x000e220008201c00 */
[----:B------:R-:W-:Y:S01]  /*0780*/  IMAD.MOV.U32 R2, RZ, RZ, 0x1 ;  /* 0x00000001ff027424 */ /* 0x000fe200078e00ff */
[----:B------:R-:W-:Y:S01]  /*0790*/  FSETP.GEU.AND P1, PT, |R13|, 6.5827683646048100446e-37, PT ;  /* 0x036000000d00780b */ /* 0x000fe20003f2e200 */
[----:B------:R-:W-:Y:S05]  /*07a0*/  BSSY.RECONVERGENT B0, `(.L_x_36) ;  /* 0x0000011000007945 */ /* 0x000fea0003800200 */
[----:B0-----:R-:W0:Y:S02]  /*07b0*/  MUFU.RCP64H R3, R7 ;  /* 0x0000000700037308 */ /* 0x001e240000001800 */
        /* <DEDUP_REMOVED lines=11> */
[----:B------:R-:W-:Y:S01]  /*0870*/  IMAD.MOV.U32 R4, RZ, RZ, R12 ;  /* 0x000000ffff047224 */ /* 0x000fe200078e000c */
[----:B------:R-:W-:Y:S01]  /*0880*/  MOV R10, 0x8b0 ;  /* 0x000008b0000a7802 */ /* 0x000fe20000000f00 */
[----:B------:R-:W-:-:S07]  /*0890*/  IMAD.MOV.U32 R5, RZ, RZ, R13 ;  /* 0x000000ffff057224 */ /* 0x000fce00078e000d */
[----:B------:R-:W-:Y:S05]  /*08a0*/  CALL.REL.NOINC `($__internal_2_$__cuda_sm20_div_rn_f64_full) ;  /* 0x0000000000147944 */ /* 0x000fea0003c00000 */
.L_x_37:
[----:B------:R-:W-:Y:S05]  /*08b0*/  BSYNC.RECONVERGENT B0 ;  /* 0x0000000000007941 */ /* 0x000fea0003800200 */
.L_x_36:
[----:B------:R-:W0:Y:S02]  /*08c0*/  LDC.64 R4, c[0x0][0x388] ;  /* 0x0000e200ff047b82 */ /* 0x000e240000000a00 */
[----:B0-----:R-:W-:-:S05]  /*08d0*/  IMAD.WIDE R4, R0, 0x8, R4 ;  /* 0x0000000800047825 */ /* 0x001fca00078e0204 */
[----:B------:R-:W-:Y:S01]  /*08e0*/  STG.E.64 desc[UR10][R4.64], R2 ;  /* 0x0000000204007986 */ /* 0x000fe2000c101b0a */
[----:B------:R-:W-:Y:S05]  /*08f0*/  EXIT ;  /* 0x000000000000794d */ /* 0x000fea0003800000 */
        .weak           $__internal_2_$__cuda_sm20_div_rn_f64_full
        .type           $__internal_2_$__cuda_sm20_div_rn_f64_full,@function
        .size           $__internal_2_$__cuda_sm20_div_rn_f64_full,(.L_x_46 - $__internal_2_$__cuda_sm20_div_rn_f64_full)
$__internal_2_$__cuda_sm20_div_rn_f64_full:
[C---:B------:R-:W-:Y:S01]  /*0900*/  FSETP.GEU.AND P0, PT, |R7|.reuse, 1.469367938527859385e-39, PT ;  /* 0x001000000700780b */ /* 0x040fe20003f0e200 */
[----:B------:R-:W-:Y:S01]  /*0910*/  IMAD.MOV.U32 R16, RZ, RZ, 0x1 ;  /* 0x00000001ff107424 */ /* 0x000fe200078e00ff */
[----:B------:R-:W-:Y:S01]  /*0920*/  LOP3.LUT R2, R7, 0x800fffff, RZ, 0xc0, !PT ;  /* 0x800fffff07027812 */ /* 0x000fe200078ec0ff */
[----:B------:R-:W-:Y:S01]  /*0930*/  BSSY.RECONVERGENT B1, `(.L_x_38) ;  /* 0x0000055000017945 */ /* 0x000fe20003800200 */
[C---:B------:R-:W-:Y:S02]  /*0940*/  FSETP.GEU.AND P2, PT, |R5|.reuse, 1.469367938527859385e-39, PT ;  /* 0x001000000500780b */ /* 0x040fe40003f4e200 */
[----:B------:R-:W-:Y:S01]  /*0950*/  LOP3.LUT R3, R2, 0x3ff00000, RZ, 0xfc, !PT ;  /* 0x3ff0000002037812 */ /* 0x000fe200078efcff */
[----:B------:R-:W-:Y:S01]  /*0960*/  IMAD.MOV.U32 R2, RZ, RZ, R6 ;  /* 0x000000ffff027224 */ /* 0x000fe200078e0006 */
[----:B------:R-:W-:Y:S02]  /*0970*/  LOP3.LUT R11, R5, 0x7ff00000, RZ, 0xc0, !PT ;  /* 0x7ff00000050b7812 */ /* 0x000fe400078ec0ff */
[----:B------:R-:W-:-:S03]  /*0980*/  LOP3.LUT R14, R7, 0x7ff00000, RZ, 0xc0, !PT ;  /* 0x7ff00000070e7812 */ /* 0x000fc600078ec0ff */
[----:B------:R-:W-:Y:S01]  /*0990*/  @!P0 DMUL R2, R6, 8.98846567431157953865e+307 ;  /* 0x7fe0000006028828 */ /* 0x000fe20000000000 */
[----:B------:R-:W-:-:S03]  /*09a0*/  ISETP.GE.U32.AND P1, PT, R11, R14, PT ;  /* 0x0000000e0b00720c */ /* 0x000fc60003f26070 */
[----:B------:R-:W-:Y:S01]  /*09b0*/  @!P2 LOP3.LUT R12, R7, 0x7ff00000, RZ, 0xc0, !PT ;  /* 0x7ff00000070ca812 */ /* 0x000fe200078ec0ff */
[----:B------:R-:W-:Y:S01]  /*09c0*/  @!P2 IMAD.MOV.U32 R18, RZ, RZ, RZ ;  /* 0x000000ffff12a224 */ /* 0x000fe200078e00ff */
[----:B------:R-:W0:Y:S02]  /*09d0*/  MUFU.RCP64H R17, R3 ;  /* 0x0000000300117308 */ /* 0x000e240000001800 */
[----:B------:R-:W-:Y:S01]  /*09e0*/  @!P2 ISETP.GE.U32.AND P3, PT, R11, R12, PT ;  /* 0x0000000c0b00a20c */ /* 0x000fe20003f66070 */
[----:B------:R-:W-:-:S05]  /*09f0*/  IMAD.MOV.U32 R12, RZ, RZ, 0x1ca00000 ;  /* 0x1ca00000ff0c7424 */ /* 0x000fca00078e00ff */
[----:B------:R-:W-:-:S04]  /*0a00*/  @!P2 SEL R13, R12, 0x63400000, !P3 ;  /* 0x634000000c0da807 */ /* 0x000fc80005800000 */
[----:B------:R-:W-:-:S04]  /*0a10*/  @!P2 LOP3.LUT R13, R13, 0x80000000, R5, 0xf8, !PT ;  /* 0x800000000d0da812 */ /* 0x000fc800078ef805 */
[----:B------:R-:W-:Y:S01]  /*0a20*/  @!P2 LOP3.LUT R19, R13, 0x100000, RZ, 0xfc, !PT ;  /* 0x001000000d13a812 */ /* 0x000fe200078efcff */
[----:B0-----:R-:W-:-:S08]  /*0a30*/  DFMA R8, R16, -R2, 1 ;  /* 0x3ff000001008742b */ /* 0x001fd00000000802 */
[----:B------:R-:W-:-:S08]  /*0a40*/  DFMA R8, R8, R8, R8 ;  /* 0x000000080808722b */ /* 0x000fd00000000008 */
[----:B------:R-:W-:Y:S01]  /*0a50*/  DFMA R16, R16, R8, R16 ;  /* 0x000000081010722b */ /* 0x000fe20000000010 */
[----:B------:R-:W-:Y:S01]  /*0a60*/  SEL R9, R12, 0x63400000, !P1 ;  /* 0x634000000c097807 */ /* 0x000fe20004800000 */
[----:B------:R-:W-:-:S03]  /*0a70*/  IMAD.MOV.U32 R8, RZ, RZ, R4 ;  /* 0x000000ffff087224 */ /* 0x000fc600078e0004 */
[----:B------:R-:W-:-:S03]  /*0a80*/  LOP3.LUT R9, R9, 0x800fffff, R5, 0xf8, !PT ;  /* 0x800fffff09097812 */ /* 0x000fc600078ef805 */
[----:B------:R-:W-:-:S03]  /*0a90*/  DFMA R20, R16, -R2, 1 ;  /* 0x3ff000001014742b */ /* 0x000fc60000000802 */
[----:B------:R-:W-:-:S05]  /*0aa0*/  @!P2 DFMA R8, R8, 2, -R18 ;  /* 0x400000000808a82b */ /* 0x000fca0000000812 */
[----:B------:R-:W-:Y:S01]  /*0ab0*/  DFMA R16, R16, R20, R16 ;  /* 0x000000141010722b */ /* 0x000fe20000000010 */
[----:B------:R-:W-:Y:S02]  /*0ac0*/  IMAD.MOV.U32 R21, RZ, RZ, R11 ;  /* 0x000000ffff157224 */ /* 0x000fe400078e000b */
[----:B------:R-:W-:Y:S01]  /*0ad0*/  IMAD.MOV.U32 R20, RZ, RZ, R14 ;  /* 0x000000ffff147224 */ /* 0x000fe200078e000e */
[----:B------:R-:W-:Y:S02]  /*0ae0*/  @!P0 LOP3.LUT R20, R3, 0x7ff00000, RZ, 0xc0, !PT ;  /* 0x7ff0000003148812 */ /* 0x000fe400078ec0ff */
[----:B------:R-:W-:Y:S02]  /*0af0*/  @!P2 LOP3.LUT R21, R9, 0x7ff00000, RZ, 0xc0, !PT ;  /* 0x7ff000000915a812 */ /* 0x000fe400078ec0ff */
[----:B------:R-:W-:Y:S01]  /*0b00*/  DMUL R18, R16, R8 ;  /* 0x0000000810127228 */ /* 0x000fe20000000000 */
[----:B------:R-:W-:Y:S02]  /*0b10*/  VIADD R22, R20, 0xffffffff ;  /* 0xffffffff14167836 */ /* 0x000fe40000000000 */
[----:B------:R-:W-:-:S05]  /*0b20*/  VIADD R13, R21, 0xffffffff ;  /* 0xffffffff150d7836 */ /* 0x000fca0000000000 */
[----:B------:R-:W-:Y:S01]  /*0b30*/  DFMA R14, R18, -R2, R8 ;  /* 0x80000002120e722b */ /* 0x000fe20000000008 */
[----:B------:R-:W-:-:S04]  /*0b40*/  ISETP.GT.U32.AND P0, PT, R13, 0x7feffffe, PT ;  /* 0x7feffffe0d00780c */ /* 0x000fc80003f04070 */
[----:B------:R-:W-:-:S03]  /*0b50*/  ISETP.GT.U32.OR P0, PT, R22, 0x7feffffe, P0 ;  /* 0x7feffffe1600780c */ /* 0x000fc60000704470 */
[----:B------:R-:W-:-:S10]  /*0b60*/  DFMA R14, R16, R14, R18 ;  /* 0x0000000e100e722b */ /* 0x000fd40000000012 */
[----:B------:R-:W-:Y:S05]  /*0b70*/  @P0 BRA `(.L_x_39) ;  /* 0x00000000006c0947 */ /* 0x000fea0003800000 */
[----:B------:R-:W-:-:S04]  /*0b80*/  LOP3.LUT R16, R7, 0x7ff00000, RZ, 0xc0, !PT ;  /* 0x7ff0000007107812 */ /* 0x000fc800078ec0ff */
[CC--:B------:R-:W-:Y:S02]  /*0b90*/  VIADDMNMX R4, R11.reuse, -R16.reuse, 0xb9600000, !PT ;  /* 0xb96000000b047446 */ /* 0x0c0fe40007800910 */
[----:B------:R-:W-:Y:S02]  /*0ba0*/  ISETP.GE.U32.AND P0, PT, R11, R16, PT ;  /* 0x000000100b00720c */ /* 0x000fe40003f06070 */
[----:B------:R-:W-:Y:S02]  /*0bb0*/  VIMNMX R4, PT, PT, R4, 0x46a00000, PT ;  /* 0x46a0000004047848 */ /* 0x000fe40003fe0100 */
[----:B------:R-:W-:-:S05]  /*0bc0*/  SEL R11, R12, 0x63400000, !P0 ;  /* 0x634000000c0b7807 */ /* 0x000fca0004000000 */
[----:B------:R-:W-:Y:S02]  /*0bd0*/  IMAD.IADD R11, R4, 0x1, -R11 ;  /* 0x00000001040b7824 */ /* 0x000fe400078e0a0b */
[----:B------:R-:W-:Y:S02]  /*0be0*/  IMAD.MOV.U32 R4, RZ, RZ, RZ ;  /* 0x000000ffff047224 */ /* 0x000fe400078e00ff */
[----:B------:R-:W-:-:S06]  /*0bf0*/  VIADD R5, R11, 0x7fe00000 ;  /* 0x7fe000000b057836 */ /* 0x000fcc0000000000 */
        /* <DEDUP_REMOVED lines=9> */
[----:B------:R-:W-:Y:S01]  /*0c90*/  IMAD.MOV R3, RZ, RZ, -R11 ;  /* 0x000000ffff037224 */ /* 0x000fe200078e0a0b */
[----:B------:R-:W-:Y:S01]  /*0ca0*/  DMUL.RP R4, R14, R4 ;  /* 0x000000040e047228 */ /* 0x000fe20000008000 */
[----:B------:R-:W-:-:S06]  /*0cb0*/  IMAD.MOV.U32 R2, RZ, RZ, RZ ;  /* 0x000000ffff027224 */ /* 0x000fcc00078e00ff */
[----:B------:R-:W-:-:S03]  /*0cc0*/  DFMA R2, R12, -R2, R14 ;  /* 0x800000020c02722b */ /* 0x000fc6000000000e */
[----:B------:R-:W-:-:S03]  /*0cd0*/  LOP3.LUT R7, R5, R7, RZ, 0x3c, !PT ;  /* 0x0000000705077212 */ /* 0x000fc600078e3cff */
[----:B------:R-:W-:-:S04]  /*0ce0*/  IADD3 R2, PT, PT, -R11, -0x43300000, RZ ;  /* 0xbcd000000b027810 */ /* 0x000fc80007ffe1ff */
[----:B------:R-:W-:-:S04]  /*0cf0*/  FSETP.NEU.AND P0, PT, |R3|, R2, PT ;  /* 0x000000020300720b */ /* 0x000fc80003f0d200 */
[----:B------:R-:W-:Y:S02]  /*0d00*/  FSEL R12, R4, R12, !P0 ;  /* 0x0000000c040c7208 */ /* 0x000fe40004000000 */
[----:B------:R-:W-:Y:S01]  /*0d10*/  FSEL R13, R7, R13, !P0 ;  /* 0x0000000d070d7208 */ /* 0x000fe20004000000 */
[----:B------:R-:W-:Y:S06]  /*0d20*/  BRA `(.L_x_40) ;  /* 0x0000000000547947 */ /* 0x000fec0003800000 */
.L_x_39:
[----:B------:R-:W-:-:S14]  /*0d30*/  DSETP.NAN.AND P0, PT, R4, R4, PT ;  /* 0x000000040400722a */ /* 0x000fdc0003f08000 */
[----:B------:R-:W-:Y:S05]  /*0d40*/  @P0 BRA `(.L_x_41) ;  /* 0x0000000000440947 */ /* 0x000fea0003800000 */
[----:B------:R-:W-:-:S14]  /*0d50*/  DSETP.NAN.AND P0, PT, R6, R6, PT ;  /* 0x000000060600722a */ /* 0x000fdc0003f08000 */
[----:B------:R-:W-:Y:S05]  /*0d60*/  @P0 BRA `(.L_x_42) ;  /* 0x0000000000300947 */ /* 0x000fea0003800000 */
[----:B------:R-:W-:Y:S01]  /*0d70*/  ISETP.NE.AND P0, PT, R21, R20, PT ;  /* 0x000000141500720c */ /* 0x000fe20003f05270 */
[----:B------:R-:W-:Y:S02]  /*0d80*/  IMAD.MOV.U32 R12, RZ, RZ, 0x0 ;  /* 0x00000000ff0c7424 */ /* 0x000fe400078e00ff */
[----:B------:R-:W-:-:S10]  /*0d90*/  IMAD.MOV.U32 R13, RZ, RZ, -0x80000 ;  /* 0xfff80000ff0d7424 */ /* 0x000fd400078e00ff */
        /* <DEDUP_REMOVED lines=9> */
.L_x_42:
[----:B------:R-:W-:Y:S01]  /*0e30*/  LOP3.LUT R13, R7, 0x80000, RZ, 0xfc, !PT ;  /* 0x00080000070d7812 */ /* 0x000fe200078efcff */
[----:B------:R-:W-:Y:S01]  /*0e40*/  IMAD.MOV.U32 R12, RZ, RZ, R6 ;  /* 0x000000ffff0c7224 */ /* 0x000fe200078e0006 */
[----:B------:R-:W-:Y:S06]  /*0e50*/  BRA `(.L_x_40) ;  /* 0x0000000000087947 */ /* 0x000fec0003800000 */
.L_x_41:
[----:B------:R-:W-:Y:S01]  /*0e60*/  LOP3.LUT R13, R5, 0x80000, RZ, 0xfc, !PT ;  /* 0x00080000050d7812 */ /* 0x000fe200078efcff */
[----:B------:R-:W-:-:S07]  /*0e70*/  IMAD.MOV.U32 R12, RZ, RZ, R4 ;  /* 0x000000ffff0c7224 */ /* 0x000fce00078e0004 */
.L_x_40:
[----:B------:R-:W-:Y:S05]  /*0e80*/  BSYNC.RECONVERGENT B1 ;  /* 0x0000000000017941 */ /* 0x000fea0003800200 */
.L_x_38:
[----:B------:R-:W-:Y:S02]  /*0e90*/  IMAD.MOV.U32 R11, RZ, RZ, 0x0 ;  /* 0x00000000ff0b7424 */ /* 0x000fe400078e00ff */
[----:B------:R-:W-:Y:S02]  /*0ea0*/  IMAD.MOV.U32 R2, RZ, RZ, R12 ;  /* 0x000000ffff027224 */ /* 0x000fe400078e000c */
[----:B------:R-:W-:Y:S01]  /*0eb0*/  IMAD.MOV.U32 R3, RZ, RZ, R13 ;  /* 0x000000ffff037224 */ /* 0x000fe200078e000d */
[----:B------:R-:W-:Y:S06]  /*0ec0*/  RET.REL.NODEC R10 `(_Z12kernel_meansPKdPdii) ;  /* 0xfffffff00a4c7950 */ /* 0x000fec0003c3ffff */
.L_x_43:
        /* <DEDUP_REMOVED lines=11> */
.L_x_46:


//--------------------- .nv.shared.reserved.0     --------------------------
	.section	.nv.shared.reserved.0,"aw",@nobits
	.weak		__nv_reservedSMEM_offset_0_alias
	.size		__nv_reservedSMEM_offset_0_alias, 0, 64
	.other		__nv_reservedSMEM_offset_0_alias,@"STO_CUDA_RESERVED_SHARED STV_DEFAULT"
__nv_reservedSMEM_offset_0_alias:
	.zero		0
	.zero		64


//--------------------- .nv.constant0._Z14kernel_pearsonPKdS0_Pdii --------------------------
	.section	.nv.constant0._Z14kernel_pearsonPKdS0_Pdii,"a",@progbits
	.sectionflags	@""
	.align	4
.nv.constant0._Z14kernel_pearsonPKdS0_Pdii:
	.zero		928


//--------------------- .nv.constant0._Z13kernel_mm_stdPKdS0_PdS1_ii --------------------------
	.section	.nv.constant0._Z13kernel_mm_stdPKdS0_PdS1_ii,"a",@progbits
	.sectionflags	@""
	.align	4
.nv.constant0._Z13kernel_mm_stdPKdS0_PdS1_ii:
	.zero		936


//--------------------- .nv.constant0._Z12kernel_meansPKdPdii --------------------------
	.section	.nv.constant0._Z12kernel_meansPKdPdii,"a",@progbits
	.sectionflags	@""
	.align	4
.nv.constant0._Z12kernel_meansPKdPdii:
	.zero		920


//--------------------- SYMBOLS --------------------------

	.type		.nv.reservedSmem.offset0,@object
	.size		.nv.reservedSmem.offset0,0x4
